// auto-generated by cutlass_sweep.gemm — config: {"arch": "sm_100", "cluster_m": 1, "cluster_n": 1, "dtype": "e4m3", "dtype_b": "e4m3", "layout": "nt", "stages": 0, "tile_k": 32, "tile_m": 64, "tile_n": 256}
#include "cutlass/cutlass.h"
#include "cutlass/gemm/collective/collective_builder.hpp"
#include "cutlass/gemm/device/gemm_universal_adapter.h"
#include "cutlass/gemm/kernel/gemm_universal.hpp"
#include "cutlass/epilogue/collective/collective_builder.hpp"

using ElemA = cutlass::float_e4m3_t;
using ElemB = cutlass::float_e4m3_t;
using ElemCD = cutlass::float_e4m3_t;
using Acc  = float;
using TileShape    = cute::Shape<cute::_64, cute::_256, cute::_32>;
using ClusterShape = cute::Shape<cute::_1, cute::_1, cute::_1>;

using CollectiveEpilogue = typename cutlass::epilogue::collective::CollectiveBuilder<
    cutlass::arch::Sm100, cutlass::arch::OpClassTensorOp,
    TileShape, ClusterShape,
    cutlass::epilogue::collective::EpilogueTileAuto,
    Acc, Acc,
    ElemCD, cutlass::layout::RowMajor, 128 / cutlass::sizeof_bits<ElemCD>::value,
    ElemCD, cutlass::layout::RowMajor, 128 / cutlass::sizeof_bits<ElemCD>::value,
    cutlass::epilogue::collective::EpilogueScheduleAuto
  >::CollectiveOp;

using CollectiveMainloop = typename cutlass::gemm::collective::CollectiveBuilder<
    cutlass::arch::Sm100, cutlass::arch::OpClassTensorOp,
    ElemA, cutlass::layout::RowMajor, 128 / cutlass::sizeof_bits<ElemA>::value,
    ElemB, cutlass::layout::ColumnMajor, 128 / cutlass::sizeof_bits<ElemB>::value,
    Acc,
    TileShape, ClusterShape,
    cutlass::gemm::collective::StageCountAutoCarveout<static_cast<int>(sizeof(typename CollectiveEpilogue::SharedStorage))>,
    cutlass::gemm::collective::KernelScheduleAuto
  >::CollectiveOp;

using GemmKernel = cutlass::gemm::kernel::GemmUniversal<
    cute::Shape<int,int,int,int>,
    CollectiveMainloop,
    CollectiveEpilogue
>;
using Gemm = cutlass::gemm::device::GemmUniversalAdapter<GemmKernel>;

// Force the device kernel symbol into the cubin without needing a host main.
auto* _anchor = &cutlass::device_kernel<GemmKernel>;


// ===== COMPILED SASS (sm_100a) =====

	.target	sm_100a

	.elftype	@"ET_EXEC"


//--------------------- .note.nv.tkinfo           --------------------------
	.section	.note.nv.tkinfo,"",@"SHT_NOTE"
	.sectionflags	@"SHF_NOTE_NV_TKINFO"
	.tkinfo
        /*0018*/ 	.word	0x00000002
        /*0030*/ 	.string	""
        /*0030*/ 	.string	"ptxas"
        /*0030*/ 	.string	"Cuda compilation tools, release 13.0, V13.0.88"
        /*0030*/ 	.string	"Build cuda_13.0.r13.0/compiler.36424714_0"
        /*0030*/ 	.string	"-arch sm_100a -m 64 "



//--------------------- .note.nv.cuinfo           --------------------------
	.section	.note.nv.cuinfo,"",@"SHT_NOTE"
	.sectionflags	@"SHF_NOTE_NV_CUINFO"
        /*0018*/ 	.short	0x0002
        /*001a*/ 	.short	0x0064
        /*001c*/ 	.short	0x0082
	.zero		2


//--------------------- .nv.info                  --------------------------
	.section	.nv.info,"",@"SHT_CUDA_INFO"
	.align	4


	//----- nvinfo : EIATTR_REGCOUNT
	.align		4
        /*0000*/ 	.byte	0x04, 0x2f
        /*0002*/ 	.short	(.L_20 - .L_19)
	.align		4
.L_19:
        /*0004*/ 	.word	index@(_ZN7cutlass13device_kernelINS_4gemm6kernel13GemmUniversalIN4cute5tupleIJiiiiEEENS1_10collective13CollectiveMmaINS1_35MainloopSm100TmaUmmaWarpSpecializedILi20ELi2ELi4ENS5_IJNS4_1CILi1EEESB_SB_EEEEENS5_IJNSA_ILi64EEENSA_ILi256EEENSA_ILi32EEEEEENS_12float_e4m3_tENS5_IJlSB_lEEESI_SJ_NS4_8TiledMMAINS4_8MMA_AtomIJNS4_10MMA_TraitsINS4_19SM100_MMA_F8F6F4_SSEJSI_SI_fSE_SF_NS4_17integral_constantINS4_4UMMA5MajorELSQ_0EEESR_NSO_INSP_7ScaleInELSS_0EEEST_EEEEEENS4_6LayoutISC_NS5_IJNSA_ILi0EEESX_SX_EEEEENS5_IJNS4_10UnderscoreES10_S10_EEEEENS4_13SM90_TMA_LOADENS4_14ComposedLayoutINS4_7SwizzleILi1ELi4ELi3EEENS4_18smem_ptr_flag_bitsILi8EEENSW_INS5_IJNSA_ILi8EEESG_EEENS5_IJSG_SB_EEEEEEEvNS4_8identityES13_S1D_vS1E_EENS_8epilogue10collective18CollectiveEpilogueINS1G_23Sm100TmaWarpSpecializedILi4ELi2ELi32ELb0ELb0EEEJSH_NS5_IJNSW_ISE_SB_EES1L_EEESI_SJ_SI_SJ_NS1G_6fusion15FusionCallbacksIS1K_NS1N_17LinearCombinationISI_fSI_fLNS_15FloatRoundStyleE2EEESH_S1M_JEEENS4_5SM1004TMEM4LOAD26SM100_TMEM_LOAD_16dp32b32xES13_NS14_INS15_ILi2ELi4ELi3EEES18_NSW_INS5_IJS19_SE_EEENS5_IJSE_SB_EEEEEEENS4_39AutoVectorizingCopyWithAssumedAlignmentILi128EEENS4_14SM90_TMA_STOREES21_S23_S23_EEEvvEEEEvNT_6ParamsE)
        /*0008*/ 	.word	0x00000079


	//----- nvinfo : EIATTR_FRAME_SIZE
	.align		4
.L_20:
        /*000c*/ 	.byte	0x04, 0x11
        /*000e*/ 	.short	(.L_22 - .L_21)
	.align		4
.L_21:
        /*0010*/ 	.word	index@($__internal_2_$__cuda_sm10x_tcgen05_guardrail_trap_unallocated_columns_being_dealloced)
        /*0014*/ 	.word	0x00000000


	//----- nvinfo : EIATTR_FRAME_SIZE
	.align		4
.L_22:
        /*0018*/ 	.byte	0x04, 0x11
        /*001a*/ 	.short	(.L_24 - .L_23)
	.align		4
.L_23:
        /*001c*/ 	.word	index@($__internal_1_$__cuda_sm10x_tcgen05_guardrail_trap_phase_invalid_during_alloc)
        /*0020*/ 	.word	0x00000000


	//----- nvinfo : EIATTR_FRAME_SIZE
	.align		4
.L_24:
        /*0024*/ 	.byte	0x04, 0x11
        /*0026*/ 	.short	(.L_26 - .L_25)
	.align		4
.L_25:
        /*0028*/ 	.word	index@($__internal_0_$__cuda_sm10x_tcgen05_guardrail_trap_col_being_dealloced_not_returned_by_alloc)
        /*002c*/ 	.word	0x00000000


	//----- nvinfo : EIATTR_FRAME_SIZE
	.align		4
.L_26:
        /*0030*/ 	.byte	0x04, 0x11
        /*0032*/ 	.short	(.L_28 - .L_27)
	.align		4
.L_27:
        /*0034*/ 	.word	index@(_ZN7cutlass13device_kernelINS_4gemm6kernel13GemmUniversalIN4cute5tupleIJiiiiEEENS1_10collective13CollectiveMmaINS1_35MainloopSm100TmaUmmaWarpSpecializedILi20ELi2ELi4ENS5_IJNS4_1CILi1EEESB_SB_EEEEENS5_IJNSA_ILi64EEENSA_ILi256EEENSA_ILi32EEEEEENS_12float_e4m3_tENS5_IJlSB_lEEESI_SJ_NS4_8TiledMMAINS4_8MMA_AtomIJNS4_10MMA_TraitsINS4_19SM100_MMA_F8F6F4_SSEJSI_SI_fSE_SF_NS4_17integral_constantINS4_4UMMA5MajorELSQ_0EEESR_NSO_INSP_7ScaleInELSS_0EEEST_EEEEEENS4_6LayoutISC_NS5_IJNSA_ILi0EEESX_SX_EEEEENS5_IJNS4_10UnderscoreES10_S10_EEEEENS4_13SM90_TMA_LOADENS4_14ComposedLayoutINS4_7SwizzleILi1ELi4ELi3EEENS4_18smem_ptr_flag_bitsILi8EEENSW_INS5_IJNSA_ILi8EEESG_EEENS5_IJSG_SB_EEEEEEEvNS4_8identityES13_S1D_vS1E_EENS_8epilogue10collective18CollectiveEpilogueINS1G_23Sm100TmaWarpSpecializedILi4ELi2ELi32ELb0ELb0EEEJSH_NS5_IJNSW_ISE_SB_EES1L_EEESI_SJ_SI_SJ_NS1G_6fusion15FusionCallbacksIS1K_NS1N_17LinearCombinationISI_fSI_fLNS_15FloatRoundStyleE2EEESH_S1M_JEEENS4_5SM1004TMEM4LOAD26SM100_TMEM_LOAD_16dp32b32xES13_NS14_INS15_ILi2ELi4ELi3EEES18_NSW_INS5_IJS19_SE_EEENS5_IJSE_SB_EEEEEEENS4_39AutoVectorizingCopyWithAssumedAlignmentILi128EEENS4_14SM90_TMA_STOREES21_S23_S23_EEEvvEEEEvNT_6ParamsE)
        /*0038*/ 	.word	0x00000000


	//----- nvinfo : EIATTR_MIN_STACK_SIZE
	.align		4
.L_28:
        /*003c*/ 	.byte	0x04, 0x12
        /*003e*/ 	.short	(.L_30 - .L_29)
	.align		4
.L_29:
        /*0040*/ 	.word	index@(_ZN7cutlass13device_kernelINS_4gemm6kernel13GemmUniversalIN4cute5tupleIJiiiiEEENS1_10collective13CollectiveMmaINS1_35MainloopSm100TmaUmmaWarpSpecializedILi20ELi2ELi4ENS5_IJNS4_1CILi1EEESB_SB_EEEEENS5_IJNSA_ILi64EEENSA_ILi256EEENSA_ILi32EEEEEENS_12float_e4m3_tENS5_IJlSB_lEEESI_SJ_NS4_8TiledMMAINS4_8MMA_AtomIJNS4_10MMA_TraitsINS4_19SM100_MMA_F8F6F4_SSEJSI_SI_fSE_SF_NS4_17integral_constantINS4_4UMMA5MajorELSQ_0EEESR_NSO_INSP_7ScaleInELSS_0EEEST_EEEEEENS4_6LayoutISC_NS5_IJNSA_ILi0EEESX_SX_EEEEENS5_IJNS4_10UnderscoreES10_S10_EEEEENS4_13SM90_TMA_LOADENS4_14ComposedLayoutINS4_7SwizzleILi1ELi4ELi3EEENS4_18smem_ptr_flag_bitsILi8EEENSW_INS5_IJNSA_ILi8EEESG_EEENS5_IJSG_SB_EEEEEEEvNS4_8identityES13_S1D_vS1E_EENS_8epilogue10collective18CollectiveEpilogueINS1G_23Sm100TmaWarpSpecializedILi4ELi2ELi32ELb0ELb0EEEJSH_NS5_IJNSW_ISE_SB_EES1L_EEESI_SJ_SI_SJ_NS1G_6fusion15FusionCallbacksIS1K_NS1N_17LinearCombinationISI_fSI_fLNS_15FloatRoundStyleE2EEESH_S1M_JEEENS4_5SM1004TMEM4LOAD26SM100_TMEM_LOAD_16dp32b32xES13_NS14_INS15_ILi2ELi4ELi3EEES18_NSW_INS5_IJS19_SE_EEENS5_IJSE_SB_EEEEEEENS4_39AutoVectorizingCopyWithAssumedAlignmentILi128EEENS4_14SM90_TMA_STOREES21_S23_S23_EEEvvEEEEvNT_6ParamsE)
        /*0044*/ 	.word	0x00000000
.L_30:


//--------------------- .nv.compat                --------------------------
	.section	.nv.compat,"",@"SHT_CUDA_COMPAT_INFO"
	.align	4
        /*0000*/ 	.byte	0x02, 0x09, 0x01, 0x00, 0x02, 0x02, 0x02, 0x00, 0x02, 0x05, 0x05, 0x00, 0x03, 0x07, 0x01, 0x01
        /*0010*/ 	.byte	0x02, 0x03, 0x01, 0x00, 0x02, 0x06, 0x01, 0x00, 0x04, 0x0b, 0x08, 0x00, 0x09, 0x00, 0x00, 0x00
        /*0020*/ 	.byte	0x00, 0x00, 0x00, 0x00


//--------------------- .nv.info._ZN7cutlass13device_kernelINS_4gemm6kernel13GemmUniversalIN4cute5tupleIJiiiiEEENS1_10collective13CollectiveMmaINS1_35MainloopSm100TmaUmmaWarpSpecializedILi20ELi2ELi4ENS5_IJNS4_1CILi1EEESB_SB_EEEEENS5_IJNSA_ILi64EEENSA_ILi256EEENSA_ILi32EEEEEENS_12float_e4m3_tENS5_IJlSB_lEEESI_SJ_NS4_8TiledMMAINS4_8MMA_AtomIJNS4_10MMA_TraitsINS4_19SM100_MMA_F8F6F4_SSEJSI_SI_fSE_SF_NS4_17integral_constantINS4_4UMMA5MajorELSQ_0EEESR_NSO_INSP_7ScaleInELSS_0EEEST_EEEEEENS4_6LayoutISC_NS5_IJNSA_ILi0EEESX_SX_EEEEENS5_IJNS4_10UnderscoreES10_S10_EEEEENS4_13SM90_TMA_LOADENS4_14ComposedLayoutINS4_7SwizzleILi1ELi4ELi3EEENS4_18smem_ptr_flag_bitsILi8EEENSW_INS5_IJNSA_ILi8EEESG_EEENS5_IJSG_SB_EEEEEEEvNS4_8identityES13_S1D_vS1E_EENS_8epilogue10collective18CollectiveEpilogueINS1G_23Sm100TmaWarpSpecializedILi4ELi2ELi32ELb0ELb0EEEJSH_NS5_IJNSW_ISE_SB_EES1L_EEESI_SJ_SI_SJ_NS1G_6fusion15FusionCallbacksIS1K_NS1N_17LinearCombinationISI_fSI_fLNS_15FloatRoundStyleE2EEESH_S1M_JEEENS4_5SM1004TMEM4LOAD26SM100_TMEM_LOAD_16dp32b32xES13_NS14_INS15_ILi2ELi4ELi3EEES18_NSW_INS5_IJS19_SE_EEENS5_IJSE_SB_EEEEEEENS4_39AutoVectorizingCopyWithAssumedAlignmentILi128EEENS4_14SM90_TMA_STOREES21_S23_S23_EEEvvEEEEvNT_6ParamsE --------------------------
	.section	.nv.info._ZN7cutlass13device_kernelINS_4gemm6kernel13GemmUniversalIN4cute5tupleIJiiiiEEENS1_10collective13CollectiveMmaINS1_35MainloopSm100TmaUmmaWarpSpecializedILi20ELi2ELi4ENS5_IJNS4_1CILi1EEESB_SB_EEEEENS5_IJNSA_ILi64EEENSA_ILi256EEENSA_ILi32EEEEEENS_12float_e4m3_tENS5_IJlSB_lEEESI_SJ_NS4_8TiledMMAINS4_8MMA_AtomIJNS4_10MMA_TraitsINS4_19SM100_MMA_F8F6F4_SSEJSI_SI_fSE_SF_NS4_17integral_constantINS4_4UMMA5MajorELSQ_0EEESR_NSO_INSP_7ScaleInELSS_0EEEST_EEEEEENS4_6LayoutISC_NS5_IJNSA_ILi0EEESX_SX_EEEEENS5_IJNS4_10UnderscoreES10_S10_EEEEENS4_13SM90_TMA_LOADENS4_14ComposedLayoutINS4_7SwizzleILi1ELi4ELi3EEENS4_18smem_ptr_flag_bitsILi8EEENSW_INS5_IJNSA_ILi8EEESG_EEENS5_IJSG_SB_EEEEEEEvNS4_8identityES13_S1D_vS1E_EENS_8epilogue10collective18CollectiveEpilogueINS1G_23Sm100TmaWarpSpecializedILi4ELi2ELi32ELb0ELb0EEEJSH_NS5_IJNSW_ISE_SB_EES1L_EEESI_SJ_SI_SJ_NS1G_6fusion15FusionCallbacksIS1K_NS1N_17LinearCombinationISI_fSI_fLNS_15FloatRoundStyleE2EEESH_S1M_JEEENS4_5SM1004TMEM4LOAD26SM100_TMEM_LOAD_16dp32b32xES13_NS14_INS15_ILi2ELi4ELi3EEES18_NSW_INS5_IJS19_SE_EEENS5_IJSE_SB_EEEEEEENS4_39AutoVectorizingCopyWithAssumedAlignmentILi128EEENS4_14SM90_TMA_STOREES21_S23_S23_EEEvvEEEEvNT_6ParamsE,"",@"SHT_CUDA_INFO"
	.sectionflags	@""
	.align	4


	//----- nvinfo : EIATTR_CUDA_API_VERSION
	.align		4
        /*0000*/ 	.byte	0x04, 0x37
        /*0002*/ 	.short	(.L_32 - .L_31)
.L_31:
        /*0004*/ 	.word	0x00000082


	//----- nvinfo : EIATTR_KPARAM_INFO
	.align		4
.L_32:
        /*0008*/ 	.byte	0x04, 0x17
        /*000a*/ 	.short	(.L_34 - .L_33)
.L_33:
        /*000c*/ 	.word	0x00000000
        /*0010*/ 	.short	0x0000
        /*0012*/ 	.short	0x0000
        /*0014*/ 	.byte	0x00, 0xf0, 0x01, 0x20


	//----- nvinfo : EIATTR_AT_ENTRY_FRAGMENTS
	.align		4
.L_34:
        /*0018*/ 	.byte	0x04, 0x4f
        /*001a*/ 	.short	(.L_36 - .L_35)


	//   ....[0]....
.L_35:
        /*001c*/ 	.word	0x00000006


	//----- nvinfo : EIATTR_RESERVED_SMEM_USED
	.align		4
.L_36:
        /*0020*/ 	.byte	0x01, 0x41
	.zero		2


	//----- nvinfo : EIATTR_SPARSE_MMA_MASK
	.align		4
        /*0024*/ 	.byte	0x03, 0x50
        /*0026*/ 	.short	0x0000


	//----- nvinfo : EIATTR_TCGEN05_1CTA_USED
	.align		4
        /*0028*/ 	.byte	0x01, 0x51
	.zero		2


	//----- nvinfo : EIATTR_MAXREG_COUNT
	.align		4
        /*002c*/ 	.byte	0x03, 0x1b
        /*002e*/ 	.short	0x00ff


	//----- nvinfo : EIATTR_NUM_BARRIERS
	.align		4
        /*0030*/ 	.byte	0x02, 0x4c
        /*0032*/ 	.byte	0x07
	.zero		1


	//----- nvinfo : EIATTR_EXTERNS
	.align		4
        /*0034*/ 	.byte	0x04, 0x0f
        /*0036*/ 	.short	(.L_38 - .L_37)


	//   ....[0]....
	.align		4
.L_37:
        /*0038*/ 	.word	index@(__assertfail)


	//----- nvinfo : EIATTR_MERCURY_ISA_VERSION
	.align		4
.L_38:
        /*003c*/ 	.byte	0x03, 0x5f
        /*003e*/ 	.short	0x0101


	//----- nvinfo : EIATTR_INT_WARP_WIDE_INSTR_OFFSETS
	.align		4
        /*0040*/ 	.byte	0x04, 0x31
        /*0042*/ 	.short	(.L_40 - .L_39)


	//   ....[0]....
.L_39:
        /*0044*/ 	.word	0x00002010


	//   ....[1]....
        /*0048*/ 	.word	0x00004260


	//   ....[2]....
        /*004c*/ 	.word	0x00004290


	//   ....[3]....
        /*0050*/ 	.word	0x000042e0


	//   ....[4]....
        /*0054*/ 	.word	0x00004c00


	//   ....[5]....
        /*0058*/ 	.word	0x00004c60


	//   ....[6]....
        /*005c*/ 	.word	0x00004d40


	//   ....[7]....
        /*0060*/ 	.word	0x00004db0


	//   ....[8]....
        /*0064*/ 	.word	0x00004ec0


	//   ....[9]....
        /*0068*/ 	.word	0x00004f50


	//   ....[10]....
        /*006c*/ 	.word	0x00005120


	//   ....[11]....
        /*0070*/ 	.word	0x00005280


	//----- nvinfo : EIATTR_COOP_GROUP_MASK_REGIDS
	.align		4
.L_40:
        /*0074*/ 	.byte	0x04, 0x29
        /*0076*/ 	.short	(.L_42 - .L_41)


	//   ....[0]....
.L_41:
        /*0078*/ 	.word	0xffffffff


	//   ....[1]....
        /*007c*/ 	.word	0xffffffff


	//   ....[2]....
        /*0080*/ 	.word	0xffffffff


	//   ....[3]....
        /*0084*/ 	.word	0xffffffff


	//   ....[4]....
        /*0088*/ 	.word	0xffffffff


	//   ....[5]....
        /*008c*/ 	.word	0xffffffff


	//   ....[6]....
        /*0090*/ 	.word	0xffffffff


	//   ....[7]....
        /*0094*/ 	.word	0xffffffff


	//   ....[8]....
        /*0098*/ 	.word	0xffffffff


	//   ....[9]....
        /*009c*/ 	.word	0xffffffff


	//   ....[10]....
        /*00a0*/ 	.word	0xffffffff


	//   ....[11]....
        /*00a4*/ 	.word	0xffffffff


	//   ....[12]....
        /*00a8*/ 	.word	0xffffffff


	//----- nvinfo : EIATTR_COOP_GROUP_INSTR_OFFSETS
	.align		4
.L_42:
        /*00ac*/ 	.byte	0x04, 0x28
        /*00ae*/ 	.short	(.L_44 - .L_43)


	//   ....[0]....
.L_43:
        /*00b0*/ 	.word	0x00000090


	//   ....[1]....
        /*00b4*/ 	.word	0x000004d0


	//   ....[2]....
        /*00b8*/ 	.word	0x00000870


	//   ....[3]....
        /*00bc*/ 	.word	0x00000a10


	//   ....[4]....
        /*00c0*/ 	.word	0x00000b10


	//   ....[5]....
        /*00c4*/ 	.word	0x00000c80


	//   ....[6]....
        /*00c8*/ 	.word	0x00000e20


	//   ....[7]....
        /*00cc*/ 	.word	0x00001ef0


	//   ....[8]....
        /*00d0*/ 	.word	0x000035d0


	//   ....[9]....
        /*00d4*/ 	.word	0x000037e0


	//   ....[10]....
        /*00d8*/ 	.word	0x00003810


	//   ....[11]....
        /*00dc*/ 	.word	0x00004150


	//   ....[12]....
        /*00e0*/ 	.word	0x00004380


	//----- nvinfo : EIATTR_VRC_CTA_INIT_COUNT
	.align		4
.L_44:
        /*00e4*/ 	.byte	0x02, 0x4a
        /*00e6*/ 	.byte	0x80
	.zero		1


	//----- nvinfo : EIATTR_SYSCALL_OFFSETS
	.align		4
        /*00e8*/ 	.byte	0x04, 0x46
        /*00ea*/ 	.short	(.L_46 - .L_45)


	//   ....[0]....
.L_45:
        /*00ec*/ 	.word	0x00005d00


	//   ....[1]....
        /*00f0*/ 	.word	0x00005e40


	//   ....[2]....
        /*00f4*/ 	.word	0x00006640


	//   ....[3]....
        /*00f8*/ 	.word	0x000073e0


	//   ....[4]....
        /*00fc*/ 	.word	0x00008140


	//   ....[5]....
        /*0100*/ 	.word	0x00008ed0


	//----- nvinfo : EIATTR_MBARRIER_INSTR_OFFSETS
	.align		4
.L_46:
        /*0104*/ 	.byte	0x04, 0x39
        /*0106*/ 	.short	(.L_48 - .L_47)


	//   ....[0]....
.L_47:
        /*0108*/ 	.word	0x000005d0
        /*010c*/ 	.word	0x000000ff
        /*0110*/ 	.word	0x00000000
        /*0114*/ 	.short	0x0100
        /*0116*/ 	.byte	0x05
	.zero		1


	//   ....[1]....
        /*0118*/ 	.word	0x000005e0
        /*011c*/ 	.word	0x000000ff
        /*0120*/ 	.word	0x000000a0
        /*0124*/ 	.short	0x0100
        /*0126*/ 	.byte	0x05
	.zero		1


	//   ....[2]....
        /*0128*/ 	.word	0x000005f0
        /*012c*/ 	.word	0x000000ff
        /*0130*/ 	.word	0x00000008
        /*0134*/ 	.short	0x0100
        /*0136*/ 	.byte	0x05
	.zero		1


	//   ....[3]....
        /*0138*/ 	.word	0x00000600
        /*013c*/ 	.word	0x000000ff
        /*0140*/ 	.word	0x000000a8
        /*0144*/ 	.short	0x0100
        /*0146*/ 	.byte	0x05
	.zero		1


	//   ....[4]....
        /*0148*/ 	.word	0x00000610
        /*014c*/ 	.word	0x000000ff
        /*0150*/ 	.word	0x00000010
        /*0154*/ 	.short	0x0100
        /*0156*/ 	.byte	0x05
	.zero		1


	//   ....[5]....
        /*0158*/ 	.word	0x00000620
        /*015c*/ 	.word	0x000000ff
        /*0160*/ 	.word	0x000000b0
        /*0164*/ 	.short	0x0100
        /*0166*/ 	.byte	0x05
	.zero		1


	//   ....[6]....
        /*0168*/ 	.word	0x00000630
        /*016c*/ 	.word	0x000000ff
        /*0170*/ 	.word	0x00000018
        /*0174*/ 	.short	0x0100
        /*0176*/ 	.byte	0x05
	.zero		1


	//   ....[7]....
        /*0178*/ 	.word	0x00000640
        /*017c*/ 	.word	0x000000ff
        /*0180*/ 	.word	0x000000b8
        /*0184*/ 	.short	0x0100
        /*0186*/ 	.byte	0x05
	.zero		1


	//   ....[8]....
        /*0188*/ 	.word	0x00000650
        /*018c*/ 	.word	0x000000ff
        /*0190*/ 	.word	0x00000020
        /*0194*/ 	.short	0x0100
        /*0196*/ 	.byte	0x05
	.zero		1


	//   ....[9]....
        /*0198*/ 	.word	0x00000660
        /*019c*/ 	.word	0x000000ff
        /*01a0*/ 	.word	0x000000c0
        /*01a4*/ 	.short	0x0100
        /*01a6*/ 	.byte	0x05
	.zero		1


	//   ....[10]....
        /*01a8*/ 	.word	0x00000670
        /*01ac*/ 	.word	0x000000ff
        /*01b0*/ 	.word	0x00000028
        /*01b4*/ 	.short	0x0100
        /*01b6*/ 	.byte	0x05
	.zero		1


	//   ....[11]....
        /*01b8*/ 	.word	0x00000680
        /*01bc*/ 	.word	0x000000ff
        /*01c0*/ 	.word	0x000000c8
        /*01c4*/ 	.short	0x0100
        /*01c6*/ 	.byte	0x05
	.zero		1


	//   ....[12]....
        /*01c8*/ 	.word	0x00000690
        /*01cc*/ 	.word	0x000000ff
        /*01d0*/ 	.word	0x00000030
        /*01d4*/ 	.short	0x0100
        /*01d6*/ 	.byte	0x05
	.zero		1


	//   ....[13]....
        /*01d8*/ 	.word	0x000006a0
        /*01dc*/ 	.word	0x000000ff
        /*01e0*/ 	.word	0x000000d0
        /*01e4*/ 	.short	0x0100
        /*01e6*/ 	.byte	0x05
	.zero		1


	//   ....[14]....
        /*01e8*/ 	.word	0x000006b0
        /*01ec*/ 	.word	0x000000ff
        /*01f0*/ 	.word	0x00000038
        /*01f4*/ 	.short	0x0100
        /*01f6*/ 	.byte	0x05
	.zero		1


	//   ....[15]....
        /*01f8*/ 	.word	0x000006c0
        /*01fc*/ 	.word	0x000000ff
        /*0200*/ 	.word	0x000000d8
        /*0204*/ 	.short	0x0100
        /*0206*/ 	.byte	0x05
	.zero		1


	//   ....[16]....
        /*0208*/ 	.word	0x000006d0
        /*020c*/ 	.word	0x000000ff
        /*0210*/ 	.word	0x00000040
        /*0214*/ 	.short	0x0100
        /*0216*/ 	.byte	0x05
	.zero		1


	//   ....[17]....
        /*0218*/ 	.word	0x000006e0
        /*021c*/ 	.word	0x000000ff
        /*0220*/ 	.word	0x000000e0
        /*0224*/ 	.short	0x0100
        /*0226*/ 	.byte	0x05
	.zero		1


	//   ....[18]....
        /*0228*/ 	.word	0x000006f0
        /*022c*/ 	.word	0x000000ff
        /*0230*/ 	.word	0x00000048
        /*0234*/ 	.short	0x0100
        /*0236*/ 	.byte	0x05
	.zero		1


	//   ....[19]....
        /*0238*/ 	.word	0x00000700
        /*023c*/ 	.word	0x000000ff
        /*0240*/ 	.word	0x000000e8
        /*0244*/ 	.short	0x0100
        /*0246*/ 	.byte	0x05
	.zero		1


	//   ....[20]....
        /*0248*/ 	.word	0x00000710
        /*024c*/ 	.word	0x000000ff
        /*0250*/ 	.word	0x00000050
        /*0254*/ 	.short	0x0100
        /*0256*/ 	.byte	0x05
	.zero		1


	//   ....[21]....
        /*0258*/ 	.word	0x00000720
        /*025c*/ 	.word	0x000000ff
        /*0260*/ 	.word	0x000000f0
        /*0264*/ 	.short	0x0100
        /*0266*/ 	.byte	0x05
	.zero		1


	//   ....[22]....
        /*0268*/ 	.word	0x00000730
        /*026c*/ 	.word	0x000000ff
        /*0270*/ 	.word	0x00000058
        /*0274*/ 	.short	0x0100
        /*0276*/ 	.byte	0x05
	.zero		1


	//   ....[23]....
        /*0278*/ 	.word	0x00000740
        /*027c*/ 	.word	0x000000ff
        /*0280*/ 	.word	0x000000f8
        /*0284*/ 	.short	0x0100
        /*0286*/ 	.byte	0x05
	.zero		1


	//   ....[24]....
        /*0288*/ 	.word	0x00000750
        /*028c*/ 	.word	0x000000ff
        /*0290*/ 	.word	0x00000060
        /*0294*/ 	.short	0x0100
        /*0296*/ 	.byte	0x05
	.zero		1


	//   ....[25]....
        /*0298*/ 	.word	0x00000760
        /*029c*/ 	.word	0x000000ff
        /*02a0*/ 	.word	0x00000100
        /*02a4*/ 	.short	0x0100
        /*02a6*/ 	.byte	0x05
	.zero		1


	//   ....[26]....
        /*02a8*/ 	.word	0x00000770
        /*02ac*/ 	.word	0x000000ff
        /*02b0*/ 	.word	0x00000068
        /*02b4*/ 	.short	0x0100
        /*02b6*/ 	.byte	0x05
	.zero		1


	//   ....[27]....
        /*02b8*/ 	.word	0x00000780
        /*02bc*/ 	.word	0x000000ff
        /*02c0*/ 	.word	0x00000108
        /*02c4*/ 	.short	0x0100
        /*02c6*/ 	.byte	0x05
	.zero		1


	//   ....[28]....
        /*02c8*/ 	.word	0x00000790
        /*02cc*/ 	.word	0x000000ff
        /*02d0*/ 	.word	0x00000070
        /*02d4*/ 	.short	0x0100
        /*02d6*/ 	.byte	0x05
	.zero		1


	//   ....[29]....
        /*02d8*/ 	.word	0x000007a0
        /*02dc*/ 	.word	0x000000ff
        /*02e0*/ 	.word	0x00000110
        /*02e4*/ 	.short	0x0100
        /*02e6*/ 	.byte	0x05
	.zero		1


	//   ....[30]....
        /*02e8*/ 	.word	0x000007b0
        /*02ec*/ 	.word	0x000000ff
        /*02f0*/ 	.word	0x00000078
        /*02f4*/ 	.short	0x0100
        /*02f6*/ 	.byte	0x05
	.zero		1


	//   ....[31]....
        /*02f8*/ 	.word	0x000007c0
        /*02fc*/ 	.word	0x000000ff
        /*0300*/ 	.word	0x00000118
        /*0304*/ 	.short	0x0100
        /*0306*/ 	.byte	0x05
	.zero		1


	//   ....[32]....
        /*0308*/ 	.word	0x000007d0
        /*030c*/ 	.word	0x000000ff
        /*0310*/ 	.word	0x00000080
        /*0314*/ 	.short	0x0100
        /*0316*/ 	.byte	0x05
	.zero		1


	//   ....[33]....
        /*0318*/ 	.word	0x000007e0
        /*031c*/ 	.word	0x000000ff
        /*0320*/ 	.word	0x00000120
        /*0324*/ 	.short	0x0100
        /*0326*/ 	.byte	0x05
	.zero		1


	//   ....[34]....
        /*0328*/ 	.word	0x000007f0
        /*032c*/ 	.word	0x000000ff
        /*0330*/ 	.word	0x00000088
        /*0334*/ 	.short	0x0100
        /*0336*/ 	.byte	0x05
	.zero		1


	//   ....[35]....
        /*0338*/ 	.word	0x00000800
        /*033c*/ 	.word	0x000000ff
        /*0340*/ 	.word	0x00000128
        /*0344*/ 	.short	0x0100
        /*0346*/ 	.byte	0x05
	.zero		1


	//   ....[36]....
        /*0348*/ 	.word	0x00000810
        /*034c*/ 	.word	0x000000ff
        /*0350*/ 	.word	0x00000090
        /*0354*/ 	.short	0x0100
        /*0356*/ 	.byte	0x05
	.zero		1


	//   ....[37]....
        /*0358*/ 	.word	0x00000820
        /*035c*/ 	.word	0x000000ff
        /*0360*/ 	.word	0x00000130
        /*0364*/ 	.short	0x0100
        /*0366*/ 	.byte	0x05
	.zero		1


	//   ....[38]....
        /*0368*/ 	.word	0x00000830
        /*036c*/ 	.word	0x000000ff
        /*0370*/ 	.word	0x00000098
        /*0374*/ 	.short	0x0100
        /*0376*/ 	.byte	0x05
	.zero		1


	//   ....[39]....
        /*0378*/ 	.word	0x00000840
        /*037c*/ 	.word	0x000000ff
        /*0380*/ 	.word	0x00000138
        /*0384*/ 	.short	0x0100
        /*0386*/ 	.byte	0x05
	.zero		1


	//   ....[40]....
        /*0388*/ 	.word	0x00000980
        /*038c*/ 	.word	0x000000ff
        /*0390*/ 	.word	0x00000140
        /*0394*/ 	.short	0x0100
        /*0396*/ 	.byte	0x07
	.zero		1


	//   ....[41]....
        /*0398*/ 	.word	0x00000990
        /*039c*/ 	.word	0x000000ff
        /*03a0*/ 	.word	0x00000160
        /*03a4*/ 	.short	0x0100
        /*03a6*/ 	.byte	0x07
	.zero		1


	//   ....[42]....
        /*03a8*/ 	.word	0x000009a0
        /*03ac*/ 	.word	0x000000ff
        /*03b0*/ 	.word	0x00000148
        /*03b4*/ 	.short	0x0100
        /*03b6*/ 	.byte	0x07
	.zero		1


	//   ....[43]....
        /*03b8*/ 	.word	0x000009b0
        /*03bc*/ 	.word	0x000000ff
        /*03c0*/ 	.word	0x00000168
        /*03c4*/ 	.short	0x0100
        /*03c6*/ 	.byte	0x07
	.zero		1


	//   ....[44]....
        /*03c8*/ 	.word	0x000009c0
        /*03cc*/ 	.word	0x000000ff
        /*03d0*/ 	.word	0x00000150
        /*03d4*/ 	.short	0x0100
        /*03d6*/ 	.byte	0x07
	.zero		1


	//   ....[45]....
        /*03d8*/ 	.word	0x000009d0
        /*03dc*/ 	.word	0x000000ff
        /*03e0*/ 	.word	0x00000170
        /*03e4*/ 	.short	0x0100
        /*03e6*/ 	.byte	0x07
	.zero		1


	//   ....[46]....
        /*03e8*/ 	.word	0x000009e0
        /*03ec*/ 	.word	0x000000ff
        /*03f0*/ 	.word	0x00000158
        /*03f4*/ 	.short	0x0100
        /*03f6*/ 	.byte	0x07
	.zero		1


	//   ....[47]....
        /*03f8*/ 	.word	0x000009f0
        /*03fc*/ 	.word	0x000000ff
        /*0400*/ 	.word	0x00000178
        /*0404*/ 	.short	0x0100
        /*0406*/ 	.byte	0x07
	.zero		1


	//   ....[48]....
        /*0408*/ 	.word	0x00000ae0
        /*040c*/ 	.word	0x000000ff
        /*0410*/ 	.word	0x00000180
        /*0414*/ 	.short	0x0100
        /*0416*/ 	.byte	0x05
	.zero		1


	//   ....[49]....
        /*0418*/ 	.word	0x00000af0
        /*041c*/ 	.word	0x000000ff
        /*0420*/ 	.word	0x00000188
        /*0424*/ 	.short	0x0100
        /*0426*/ 	.byte	0x05
	.zero		1


	//   ....[50]....
        /*0428*/ 	.word	0x00000c30
        /*042c*/ 	.word	0x000000ff
        /*0430*/ 	.word	0x00000190
        /*0434*/ 	.short	0x0100
        /*0436*/ 	.byte	0x05
	.zero		1


	//   ....[51]....
        /*0438*/ 	.word	0x00000c40
        /*043c*/ 	.word	0x000000ff
        /*0440*/ 	.word	0x000001a0
        /*0444*/ 	.short	0x0100
        /*0446*/ 	.byte	0x05
	.zero		1


	//   ....[52]....
        /*0448*/ 	.word	0x00000c50
        /*044c*/ 	.word	0x000000ff
        /*0450*/ 	.word	0x00000198
        /*0454*/ 	.short	0x0100
        /*0456*/ 	.byte	0x05
	.zero		1


	//   ....[53]....
        /*0458*/ 	.word	0x00000c60
        /*045c*/ 	.word	0x000000ff
        /*0460*/ 	.word	0x000001a8
        /*0464*/ 	.short	0x0100
        /*0466*/ 	.byte	0x05
	.zero		1


	//   ....[54]....
        /*0468*/ 	.word	0x00000d90
        /*046c*/ 	.word	0x000000ff
        /*0470*/ 	.word	0x000001b0
        /*0474*/ 	.short	0x0100
        /*0476*/ 	.byte	0x07
	.zero		1


	//   ....[55]....
        /*0478*/ 	.word	0x00000da0
        /*047c*/ 	.word	0x000000ff
        /*0480*/ 	.word	0x000001d0
        /*0484*/ 	.short	0x0100
        /*0486*/ 	.byte	0x07
	.zero		1


	//   ....[56]....
        /*0488*/ 	.word	0x00000db0
        /*048c*/ 	.word	0x000000ff
        /*0490*/ 	.word	0x000001b8
        /*0494*/ 	.short	0x0100
        /*0496*/ 	.byte	0x07
	.zero		1


	//   ....[57]....
        /*0498*/ 	.word	0x00000dc0
        /*049c*/ 	.word	0x000000ff
        /*04a0*/ 	.word	0x000001d8
        /*04a4*/ 	.short	0x0100
        /*04a6*/ 	.byte	0x07
	.zero		1


	//   ....[58]....
        /*04a8*/ 	.word	0x00000dd0
        /*04ac*/ 	.word	0x000000ff
        /*04b0*/ 	.word	0x000001c0
        /*04b4*/ 	.short	0x0100
        /*04b6*/ 	.byte	0x07
	.zero		1


	//   ....[59]....
        /*04b8*/ 	.word	0x00000de0
        /*04bc*/ 	.word	0x000000ff
        /*04c0*/ 	.word	0x000001e0
        /*04c4*/ 	.short	0x0100
        /*04c6*/ 	.byte	0x07
	.zero		1


	//   ....[60]....
        /*04c8*/ 	.word	0x00000df0
        /*04cc*/ 	.word	0x000000ff
        /*04d0*/ 	.word	0x000001c8
        /*04d4*/ 	.short	0x0100
        /*04d6*/ 	.byte	0x07
	.zero		1


	//   ....[61]....
        /*04d8*/ 	.word	0x00000e00
        /*04dc*/ 	.word	0x000000ff
        /*04e0*/ 	.word	0x000001e8
        /*04e4*/ 	.short	0x0100
        /*04e6*/ 	.byte	0x07
	.zero		1


	//   ....[62]....
        /*04e8*/ 	.word	0x00000ef0
        /*04ec*/ 	.word	0x000000ff
        /*04f0*/ 	.word	0x000001f0
        /*04f4*/ 	.short	0x0100
        /*04f6*/ 	.byte	0x05
	.zero		1


	//   ....[63]....
        /*04f8*/ 	.word	0x00000f00
        /*04fc*/ 	.word	0x000000ff
        /*0500*/ 	.word	0x00000200
        /*0504*/ 	.short	0x0100
        /*0506*/ 	.byte	0x05
	.zero		1


	//   ....[64]....
        /*0508*/ 	.word	0x00000f10
        /*050c*/ 	.word	0x000000ff
        /*0510*/ 	.word	0x000001f8
        /*0514*/ 	.short	0x0100
        /*0516*/ 	.byte	0x05
	.zero		1


	//   ....[65]....
        /*0518*/ 	.word	0x00000f20
        /*051c*/ 	.word	0x000000ff
        /*0520*/ 	.word	0x00000208
        /*0524*/ 	.short	0x0100
        /*0526*/ 	.byte	0x05
	.zero		1


	//   ....[66]....
        /*0528*/ 	.word	0x000017f0
        /*052c*/ 	.word	0x00000002
        /*0530*/ 	.word	0x00000200
        /*0534*/ 	.short	0x010a
        /*0536*/ 	.byte	0xff
	.zero		1


	//   ....[67]....
        /*0538*/ 	.word	0x00001820
        /*053c*/ 	.word	0x00000002
        /*0540*/ 	.word	0x000001f0
        /*0544*/ 	.short	0x0101
        /*0546*/ 	.byte	0xff
	.zero		1


	//   ....[68]....
        /*0548*/ 	.word	0x000018f0
        /*054c*/ 	.word	0x000000ff
        /*0550*/ 	.word	0x000000a0
        /*0554*/ 	.short	0x010a
        /*0556*/ 	.byte	0x08
	.zero		1


	//   ....[69]....
        /*0558*/ 	.word	0x00001990
        /*055c*/ 	.word	0x000000ff
        /*0560*/ 	.word	0x000000a0
        /*0564*/ 	.short	0x010a
        /*0566*/ 	.byte	0x21
	.zero		1


	//   ....[70]....
        /*0568*/ 	.word	0x00001ae0
        /*056c*/ 	.word	0x000000ff
        /*0570*/ 	.word	0x000000a0
        /*0574*/ 	.short	0x010a
        /*0576*/ 	.byte	0x08
	.zero		1


	//   ....[71]....
        /*0578*/ 	.word	0x00001bf0
        /*057c*/ 	.word	0x000000ff
        /*0580*/ 	.word	0x00000188
        /*0584*/ 	.short	0x0101
        /*0586*/ 	.byte	0x04
	.zero		1


	//   ....[72]....
        /*0588*/ 	.word	0x00001c10
        /*058c*/ 	.word	0x000000ff
        /*0590*/ 	.word	0x000000a0
        /*0594*/ 	.short	0x010a
        /*0596*/ 	.byte	0x08
	.zero		1


	//   ....[73]....
        /*0598*/ 	.word	0x00001c90
        /*059c*/ 	.word	0x000000ff
        /*05a0*/ 	.word	0x000000a0
        /*05a4*/ 	.short	0x010a
        /*05a6*/ 	.byte	0x11
	.zero		1


	//   ....[74]....
        /*05a8*/ 	.word	0x00001de0
        /*05ac*/ 	.word	0x000000ff
        /*05b0*/ 	.word	0x000000a0
        /*05b4*/ 	.short	0x010a
        /*05b6*/ 	.byte	0x08
	.zero		1


	//   ....[75]....
        /*05b8*/ 	.word	0x00001f20
        /*05bc*/ 	.word	0x00000002
        /*05c0*/ 	.word	0x00000190
        /*05c4*/ 	.short	0x010a
        /*05c6*/ 	.byte	0xff
	.zero		1


	//   ....[76]....
        /*05c8*/ 	.word	0x00001fe0
        /*05cc*/ 	.word	0x00000002
        /*05d0*/ 	.word	0x00000000
        /*05d4*/ 	.short	0x0101
        /*05d6*/ 	.byte	0xff
	.zero		1


	//   ....[77]....
        /*05d8*/ 	.word	0x00002540
        /*05dc*/ 	.word	0x000000ff
        /*05e0*/ 	.word	0x00000000
        /*05e4*/ 	.short	0x010a
        /*05e6*/ 	.byte	0x05
	.zero		1


	//   ....[78]....
        /*05e8*/ 	.word	0x000025d0
        /*05ec*/ 	.word	0x000000ff
        /*05f0*/ 	.word	0x00000000
        /*05f4*/ 	.short	0x010a
        /*05f6*/ 	.byte	0x05
	.zero		1


	//   ....[79]....
        /*05f8*/ 	.word	0x00002660
        /*05fc*/ 	.word	0x000000ff
        /*0600*/ 	.word	0x00000000
        /*0604*/ 	.short	0x010a
        /*0606*/ 	.byte	0x05
	.zero		1


	//   ....[80]....
        /*0608*/ 	.word	0x000026f0
        /*060c*/ 	.word	0x000000ff
        /*0610*/ 	.word	0x00000000
        /*0614*/ 	.short	0x010a
        /*0616*/ 	.byte	0x05
	.zero		1


	//   ....[81]....
        /*0618*/ 	.word	0x00002780
        /*061c*/ 	.word	0x000000ff
        /*0620*/ 	.word	0x00000000
        /*0624*/ 	.short	0x010a
        /*0626*/ 	.byte	0x05
	.zero		1


	//   ....[82]....
        /*0628*/ 	.word	0x00002810
        /*062c*/ 	.word	0x000000ff
        /*0630*/ 	.word	0x00000000
        /*0634*/ 	.short	0x010a
        /*0636*/ 	.byte	0x05
	.zero		1


	//   ....[83]....
        /*0638*/ 	.word	0x000028a0
        /*063c*/ 	.word	0x000000ff
        /*0640*/ 	.word	0x00000000
        /*0644*/ 	.short	0x010a
        /*0646*/ 	.byte	0x05
	.zero		1


	//   ....[84]....
        /*0648*/ 	.word	0x00002930
        /*064c*/ 	.word	0x000000ff
        /*0650*/ 	.word	0x00000000
        /*0654*/ 	.short	0x010a
        /*0656*/ 	.byte	0x05
	.zero		1


	//   ....[85]....
        /*0658*/ 	.word	0x000029c0
        /*065c*/ 	.word	0x000000ff
        /*0660*/ 	.word	0x00000000
        /*0664*/ 	.short	0x010a
        /*0666*/ 	.byte	0x05
	.zero		1


	//   ....[86]....
        /*0668*/ 	.word	0x00002a50
        /*066c*/ 	.word	0x000000ff
        /*0670*/ 	.word	0x00000000
        /*0674*/ 	.short	0x010a
        /*0676*/ 	.byte	0x05
	.zero		1


	//   ....[87]....
        /*0678*/ 	.word	0x00002ae0
        /*067c*/ 	.word	0x000000ff
        /*0680*/ 	.word	0x00000000
        /*0684*/ 	.short	0x010a
        /*0686*/ 	.byte	0x05
	.zero		1


	//   ....[88]....
        /*0688*/ 	.word	0x00002b70
        /*068c*/ 	.word	0x000000ff
        /*0690*/ 	.word	0x00000000
        /*0694*/ 	.short	0x010a
        /*0696*/ 	.byte	0x05
	.zero		1


	//   ....[89]....
        /*0698*/ 	.word	0x00002c00
        /*069c*/ 	.word	0x000000ff
        /*06a0*/ 	.word	0x00000000
        /*06a4*/ 	.short	0x010a
        /*06a6*/ 	.byte	0x05
	.zero		1


	//   ....[90]....
        /*06a8*/ 	.word	0x00002c90
        /*06ac*/ 	.word	0x000000ff
        /*06b0*/ 	.word	0x00000000
        /*06b4*/ 	.short	0x010a
        /*06b6*/ 	.byte	0x05
	.zero		1


	//   ....[91]....
        /*06b8*/ 	.word	0x00002d20
        /*06bc*/ 	.word	0x000000ff
        /*06c0*/ 	.word	0x00000000
        /*06c4*/ 	.short	0x010a
        /*06c6*/ 	.byte	0x05
	.zero		1


	//   ....[92]....
        /*06c8*/ 	.word	0x00002db0
        /*06cc*/ 	.word	0x000000ff
        /*06d0*/ 	.word	0x00000000
        /*06d4*/ 	.short	0x010a
        /*06d6*/ 	.byte	0x05
	.zero		1


	//   ....[93]....
        /*06d8*/ 	.word	0x00002e40
        /*06dc*/ 	.word	0x000000ff
        /*06e0*/ 	.word	0x00000000
        /*06e4*/ 	.short	0x010a
        /*06e6*/ 	.byte	0x05
	.zero		1


	//   ....[94]....
        /*06e8*/ 	.word	0x00002ed0
        /*06ec*/ 	.word	0x000000ff
        /*06f0*/ 	.word	0x00000000
        /*06f4*/ 	.short	0x010a
        /*06f6*/ 	.byte	0x05
	.zero		1


	//   ....[95]....
        /*06f8*/ 	.word	0x00002f60
        /*06fc*/ 	.word	0x000000ff
        /*0700*/ 	.word	0x00000000
        /*0704*/ 	.short	0x010a
        /*0706*/ 	.byte	0x05
	.zero		1


	//   ....[96]....
        /*0708*/ 	.word	0x00003000
        /*070c*/ 	.word	0x00000000
        /*0710*/ 	.word	0x00000000
        /*0714*/ 	.short	0x010a
        /*0716*/ 	.byte	0xff
	.zero		1


	//   ....[97]....
        /*0718*/ 	.word	0x00003120
        /*071c*/ 	.word	0x00000000
        /*0720*/ 	.word	0x000001f0
        /*0724*/ 	.short	0x010a
        /*0726*/ 	.byte	0xff
	.zero		1


	//   ....[98]....
        /*0728*/ 	.word	0x00003190
        /*072c*/ 	.word	0x00000000
        /*0730*/ 	.word	0x00000000
        /*0734*/ 	.short	0x0101
        /*0736*/ 	.byte	0xff
	.zero		1


	//   ....[99]....
        /*0738*/ 	.word	0x000031b0
        /*073c*/ 	.word	0x000000ff
        /*0740*/ 	.word	0x000001a0
        /*0744*/ 	.short	0x010a
        /*0746*/ 	.byte	0x05
	.zero		1


	//   ....[100]....
        /*0748*/ 	.word	0x000032d0
        /*074c*/ 	.word	0x00000000
        /*0750*/ 	.word	0x00000190
        /*0754*/ 	.short	0x010a
        /*0756*/ 	.byte	0xff
	.zero		1


	//   ....[101]....
        /*0758*/ 	.word	0x000033d0
        /*075c*/ 	.word	0x00000000
        /*0760*/ 	.word	0x00000000
        /*0764*/ 	.short	0x0101
        /*0766*/ 	.byte	0xff
	.zero		1


	//   ....[102]....
        /*0768*/ 	.word	0x00003460
        /*076c*/ 	.word	0x000000ff
        /*0770*/ 	.word	0x000001a0
        /*0774*/ 	.short	0x0106
        /*0776*/ 	.byte	0x05
	.zero		1


	//   ....[103]....
        /*0778*/ 	.word	0x00003480
        /*077c*/ 	.word	0x000000ff
        /*0780*/ 	.word	0x000001a0
        /*0784*/ 	.short	0x010a
        /*0786*/ 	.byte	0x05
	.zero		1


	//   ....[104]....
        /*0788*/ 	.word	0x00003510
        /*078c*/ 	.word	0x000000ff
        /*0790*/ 	.word	0x000001a0
        /*0794*/ 	.short	0x0106
        /*0796*/ 	.byte	0x04
	.zero		1


	//   ....[105]....
        /*0798*/ 	.word	0x00003550
        /*079c*/ 	.word	0x00000000
        /*07a0*/ 	.word	0x000001a0
        /*07a4*/ 	.short	0x010a
        /*07a6*/ 	.byte	0xff
	.zero		1


	//   ....[106]....
        /*07a8*/ 	.word	0x00003a30
        /*07ac*/ 	.word	0x00000000
        /*07b0*/ 	.word	0x00000190
        /*07b4*/ 	.short	0x010a
        /*07b6*/ 	.byte	0xff
	.zero		1


	//   ....[107]....
        /*07b8*/ 	.word	0x00003b30
        /*07bc*/ 	.word	0x00000003
        /*07c0*/ 	.word	0x00000000
        /*07c4*/ 	.short	0x0101
        /*07c6*/ 	.byte	0xff
	.zero		1


	//   ....[108]....
        /*07c8*/ 	.word	0x00003b40
        /*07cc*/ 	.word	0x000000ff
        /*07d0*/ 	.word	0x00000000
        /*07d4*/ 	.short	0x010a
        /*07d6*/ 	.byte	0x04
	.zero		1


	//   ....[109]....
        /*07d8*/ 	.word	0x00003b60
        /*07dc*/ 	.word	0x000000ff
        /*07e0*/ 	.word	0x000001d0
        /*07e4*/ 	.short	0x010a
        /*07e6*/ 	.byte	0x09
	.zero		1


	//   ....[110]....
        /*07e8*/ 	.word	0x00003ca0
        /*07ec*/ 	.word	0x000000ff
        /*07f0*/ 	.word	0x00000000
        /*07f4*/ 	.short	0x010a
        /*07f6*/ 	.byte	0x07
	.zero		1


	//   ....[111]....
        /*07f8*/ 	.word	0x00003dd0
        /*07fc*/ 	.word	0x000000ff
        /*0800*/ 	.word	0x00000000
        /*0804*/ 	.short	0x010a
        /*0806*/ 	.byte	0x04
	.zero		1


	//   ....[112]....
        /*0808*/ 	.word	0x00003f80
        /*080c*/ 	.word	0x000000ff
        /*0810*/ 	.word	0x00000000
        /*0814*/ 	.short	0x010a
        /*0816*/ 	.byte	0x05
	.zero		1


	//   ....[113]....
        /*0818*/ 	.word	0x00004010
        /*081c*/ 	.word	0x000000ff
        /*0820*/ 	.word	0x00000000
        /*0824*/ 	.short	0x010a
        /*0826*/ 	.byte	0x05
	.zero		1


	//   ....[114]....
        /*0828*/ 	.word	0x000040a0
        /*082c*/ 	.word	0x000000ff
        /*0830*/ 	.word	0x00000000
        /*0834*/ 	.short	0x010a
        /*0836*/ 	.byte	0x05
	.zero		1


	//   ....[115]....
        /*0838*/ 	.word	0x00004130
        /*083c*/ 	.word	0x000000ff
        /*0840*/ 	.word	0x00000000
        /*0844*/ 	.short	0x010a
        /*0846*/ 	.byte	0x07
	.zero		1


	//   ....[116]....
        /*0848*/ 	.word	0x000045b0
        /*084c*/ 	.word	0x00000000
        /*0850*/ 	.word	0x00000190
        /*0854*/ 	.short	0x010a
        /*0856*/ 	.byte	0xff
	.zero		1


	//   ....[117]....
        /*0858*/ 	.word	0x00004670
        /*085c*/ 	.word	0x00000000
        /*0860*/ 	.word	0x00000000
        /*0864*/ 	.short	0x0101
        /*0866*/ 	.byte	0xff
	.zero		1


	//   ....[118]....
        /*0868*/ 	.word	0x00004990
        /*086c*/ 	.word	0x000000ff
        /*0870*/ 	.word	0x00000188
        /*0874*/ 	.short	0x010a
        /*0876*/ 	.byte	0x07
	.zero		1


	//   ....[119]....
        /*0878*/ 	.word	0x00004b80
        /*087c*/ 	.word	0x000000ff
        /*0880*/ 	.word	0x00000160
        /*0884*/ 	.short	0x010a
        /*0886*/ 	.byte	0x07
	.zero		1


	//   ....[120]....
        /*0888*/ 	.word	0x00004cf0
        /*088c*/ 	.word	0x000000ff
        /*0890*/ 	.word	0x00000140
        /*0894*/ 	.short	0x010b
        /*0896*/ 	.byte	0x07
	.zero		1


	//   ....[121]....
        /*0898*/ 	.word	0x00004d00
        /*089c*/ 	.word	0x000000ff
        /*08a0*/ 	.word	0x00000000
        /*08a4*/ 	.short	0x0101
        /*08a6*/ 	.byte	0x08
	.zero		1


	//   ....[122]....
        /*08a8*/ 	.word	0x00004d10
        /*08ac*/ 	.word	0x000000ff
        /*08b0*/ 	.word	0x00000168
        /*08b4*/ 	.short	0x010a
        /*08b6*/ 	.byte	0x07
	.zero		1


	//   ....[123]....
        /*08b8*/ 	.word	0x00004e60
        /*08bc*/ 	.word	0x000000ff
        /*08c0*/ 	.word	0x00000148
        /*08c4*/ 	.short	0x010b
        /*08c6*/ 	.byte	0x07
	.zero		1


	//   ....[124]....
        /*08c8*/ 	.word	0x00004e70
        /*08cc*/ 	.word	0x000000ff
        /*08d0*/ 	.word	0x00000000
        /*08d4*/ 	.short	0x0101
        /*08d6*/ 	.byte	0x08
	.zero		1


	//   ....[125]....
        /*08d8*/ 	.word	0x00004e80
        /*08dc*/ 	.word	0x000000ff
        /*08e0*/ 	.word	0x00000170
        /*08e4*/ 	.short	0x010a
        /*08e6*/ 	.byte	0x07
	.zero		1


	//   ....[126]....
        /*08e8*/ 	.word	0x00005000
        /*08ec*/ 	.word	0x000000ff
        /*08f0*/ 	.word	0x00000150
        /*08f4*/ 	.short	0x010b
        /*08f6*/ 	.byte	0x07
	.zero		1


	//   ....[127]....
        /*08f8*/ 	.word	0x00005040
        /*08fc*/ 	.word	0x000000ff
        /*0900*/ 	.word	0x00000000
        /*0904*/ 	.short	0x0101
        /*0906*/ 	.byte	0x08
	.zero		1


	//   ....[128]....
        /*0908*/ 	.word	0x00005080
        /*090c*/ 	.word	0x000000ff
        /*0910*/ 	.word	0x00000178
        /*0914*/ 	.short	0x010a
        /*0916*/ 	.byte	0x07
	.zero		1


	//   ....[129]....
        /*0918*/ 	.word	0x000052c0
        /*091c*/ 	.word	0x000000ff
        /*0920*/ 	.word	0x00000158
        /*0924*/ 	.short	0x010b
        /*0926*/ 	.byte	0x07
	.zero		1


	//   ....[130]....
        /*0928*/ 	.word	0x000052e0
        /*092c*/ 	.word	0x000000ff
        /*0930*/ 	.word	0x00000000
        /*0934*/ 	.short	0x0101
        /*0936*/ 	.byte	0x0d
	.zero		1


	//   ....[131]....
        /*0938*/ 	.word	0x00005310
        /*093c*/ 	.word	0x000000ff
        /*0940*/ 	.word	0x00000160
        /*0944*/ 	.short	0x010a
        /*0946*/ 	.byte	0x07
	.zero		1


	//   ....[132]....
        /*0948*/ 	.word	0x00005330
        /*094c*/ 	.word	0x000000ff
        /*0950*/ 	.word	0x00000168
        /*0954*/ 	.short	0x010a
        /*0956*/ 	.byte	0x07
	.zero		1


	//   ....[133]....
        /*0958*/ 	.word	0x00005350
        /*095c*/ 	.word	0x000000ff
        /*0960*/ 	.word	0x00000170
        /*0964*/ 	.short	0x010a
        /*0966*/ 	.byte	0x07
	.zero		1


	//   ....[134]....
        /*0968*/ 	.word	0x00005390
        /*096c*/ 	.word	0x00000000
        /*0970*/ 	.word	0x00000178
        /*0974*/ 	.short	0x010a
        /*0976*/ 	.byte	0xff
	.zero		1


	//   ....[135]....
        /*0978*/ 	.word	0x000056d0
        /*097c*/ 	.word	0x00000000
        /*0980*/ 	.word	0x00000190
        /*0984*/ 	.short	0x010a
        /*0986*/ 	.byte	0xff
	.zero		1


	//   ....[136]....
        /*0988*/ 	.word	0x000057e0
        /*098c*/ 	.word	0x00000000
        /*0990*/ 	.word	0x00000000
        /*0994*/ 	.short	0x0101
        /*0996*/ 	.byte	0xff
	.zero		1


	//   ....[137]....
        /*0998*/ 	.word	0x00006200
        /*099c*/ 	.word	0x00000002
        /*09a0*/ 	.word	0x00000140
        /*09a4*/ 	.short	0x010a
        /*09a6*/ 	.byte	0xff
	.zero		1


	//   ....[138]....
        /*09a8*/ 	.word	0x00006240
        /*09ac*/ 	.word	0x00000071
        /*09b0*/ 	.word	0x000001b0
        /*09b4*/ 	.short	0x010a
        /*09b6*/ 	.byte	0xff
	.zero		1


	//   ....[139]....
        /*09b8*/ 	.word	0x00006380
        /*09bc*/ 	.word	0x00000002
        /*09c0*/ 	.word	0x00000140
        /*09c4*/ 	.short	0x010a
        /*09c6*/ 	.byte	0xff
	.zero		1


	//   ....[140]....
        /*09c8*/ 	.word	0x000064a0
        /*09cc*/ 	.word	0x00000000
        /*09d0*/ 	.word	0x00000000
        /*09d4*/ 	.short	0x0101
        /*09d6*/ 	.byte	0xff
	.zero		1


	//   ....[141]....
        /*09d8*/ 	.word	0x00006520
        /*09dc*/ 	.word	0x00000071
        /*09e0*/ 	.word	0x000001b0
        /*09e4*/ 	.short	0x010a
        /*09e6*/ 	.byte	0xff
	.zero		1


	//   ....[142]....
        /*09e8*/ 	.word	0x00007070
        /*09ec*/ 	.word	0x00000000
        /*09f0*/ 	.word	0x00000140
        /*09f4*/ 	.short	0x010a
        /*09f6*/ 	.byte	0xff
	.zero		1


	//   ....[143]....
        /*09f8*/ 	.word	0x00007130
        /*09fc*/ 	.word	0x00000000
        /*0a00*/ 	.word	0x00000140
        /*0a04*/ 	.short	0x010a
        /*0a06*/ 	.byte	0xff
	.zero		1


	//   ....[144]....
        /*0a08*/ 	.word	0x00007260
        /*0a0c*/ 	.word	0x00000000
        /*0a10*/ 	.word	0x00000000
        /*0a14*/ 	.short	0x0101
        /*0a16*/ 	.byte	0xff
	.zero		1


	//   ....[145]....
        /*0a18*/ 	.word	0x00007dd0
        /*0a1c*/ 	.word	0x00000000
        /*0a20*/ 	.word	0x00000140
        /*0a24*/ 	.short	0x010a
        /*0a26*/ 	.byte	0xff
	.zero		1


	//   ....[146]....
        /*0a28*/ 	.word	0x00007e90
        /*0a2c*/ 	.word	0x00000000
        /*0a30*/ 	.word	0x00000140
        /*0a34*/ 	.short	0x010a
        /*0a36*/ 	.byte	0xff
	.zero		1


	//   ....[147]....
        /*0a38*/ 	.word	0x00007fc0
        /*0a3c*/ 	.word	0x00000000
        /*0a40*/ 	.word	0x00000000
        /*0a44*/ 	.short	0x0101
        /*0a46*/ 	.byte	0xff
	.zero		1


	//   ....[148]....
        /*0a48*/ 	.word	0x00008b60
        /*0a4c*/ 	.word	0x00000000
        /*0a50*/ 	.word	0x00000140
        /*0a54*/ 	.short	0x010a
        /*0a56*/ 	.byte	0xff
	.zero		1


	//   ....[149]....
        /*0a58*/ 	.word	0x00008c20
        /*0a5c*/ 	.word	0x00000000
        /*0a60*/ 	.word	0x00000140
        /*0a64*/ 	.short	0x010a
        /*0a66*/ 	.byte	0xff
	.zero		1


	//   ....[150]....
        /*0a68*/ 	.word	0x00008d50
        /*0a6c*/ 	.word	0x00000000
        /*0a70*/ 	.word	0x00000000
        /*0a74*/ 	.short	0x0101
        /*0a76*/ 	.byte	0xff
	.zero		1


	//   ....[151]....
        /*0a78*/ 	.word	0x00009190
        /*0a7c*/ 	.word	0x000000ff
        /*0a80*/ 	.word	0x00000000
        /*0a84*/ 	.short	0x0101
        /*0a86*/ 	.byte	0x05
	.zero		1


	//   ....[152]....
        /*0a88*/ 	.word	0x000099d0
        /*0a8c*/ 	.word	0x00000002
        /*0a90*/ 	.word	0x00000200
        /*0a94*/ 	.short	0x010a
        /*0a96*/ 	.byte	0xff
	.zero		1


	//   ....[153]....
        /*0a98*/ 	.word	0x00009a30
        /*0a9c*/ 	.word	0x00000002
        /*0aa0*/ 	.word	0x000000a0
        /*0aa4*/ 	.short	0x010a
        /*0aa6*/ 	.byte	0xff
	.zero		1


	//   ....[154]....
        /*0aa8*/ 	.word	0x00009a90
        /*0aac*/ 	.word	0x00000002
        /*0ab0*/ 	.word	0x000000a0
        /*0ab4*/ 	.short	0x010a
        /*0ab6*/ 	.byte	0xff
	.zero		1


	//   ....[155]....
        /*0ab8*/ 	.word	0x00009ae0
        /*0abc*/ 	.word	0x00000002
        /*0ac0*/ 	.word	0x00000190
        /*0ac4*/ 	.short	0x010a
        /*0ac6*/ 	.byte	0xff
	.zero		1


	//   ....[156]....
        /*0ac8*/ 	.word	0x00009b40
        /*0acc*/ 	.word	0x00000000
        /*0ad0*/ 	.word	0x00000000
        /*0ad4*/ 	.short	0x010a
        /*0ad6*/ 	.byte	0xff
	.zero		1


	//   ....[157]....
        /*0ad8*/ 	.word	0x00009ba0
        /*0adc*/ 	.word	0x00000000
        /*0ae0*/ 	.word	0x00000000
        /*0ae4*/ 	.short	0x010a
        /*0ae6*/ 	.byte	0xff
	.zero		1


	//   ....[158]....
        /*0ae8*/ 	.word	0x00009c00
        /*0aec*/ 	.word	0x00000000
        /*0af0*/ 	.word	0x00000000
        /*0af4*/ 	.short	0x010a
        /*0af6*/ 	.byte	0xff
	.zero		1


	//   ....[159]....
        /*0af8*/ 	.word	0x00009c60
        /*0afc*/ 	.word	0x00000000
        /*0b00*/ 	.word	0x00000000
        /*0b04*/ 	.short	0x010a
        /*0b06*/ 	.byte	0xff
	.zero		1


	//   ....[160]....
        /*0b08*/ 	.word	0x00009cc0
        /*0b0c*/ 	.word	0x00000000
        /*0b10*/ 	.word	0x00000000
        /*0b14*/ 	.short	0x010a
        /*0b16*/ 	.byte	0xff
	.zero		1


	//   ....[161]....
        /*0b18*/ 	.word	0x00009d20
        /*0b1c*/ 	.word	0x00000000
        /*0b20*/ 	.word	0x00000000
        /*0b24*/ 	.short	0x010a
        /*0b26*/ 	.byte	0xff
	.zero		1


	//   ....[162]....
        /*0b28*/ 	.word	0x00009d80
        /*0b2c*/ 	.word	0x00000000
        /*0b30*/ 	.word	0x00000000
        /*0b34*/ 	.short	0x010a
        /*0b36*/ 	.byte	0xff
	.zero		1


	//   ....[163]....
        /*0b38*/ 	.word	0x00009de0
        /*0b3c*/ 	.word	0x00000000
        /*0b40*/ 	.word	0x00000000
        /*0b44*/ 	.short	0x010a
        /*0b46*/ 	.byte	0xff
	.zero		1


	//   ....[164]....
        /*0b48*/ 	.word	0x00009e40
        /*0b4c*/ 	.word	0x00000000
        /*0b50*/ 	.word	0x00000000
        /*0b54*/ 	.short	0x010a
        /*0b56*/ 	.byte	0xff
	.zero		1


	//   ....[165]....
        /*0b58*/ 	.word	0x00009ea0
        /*0b5c*/ 	.word	0x00000000
        /*0b60*/ 	.word	0x00000000
        /*0b64*/ 	.short	0x010a
        /*0b66*/ 	.byte	0xff
	.zero		1


	//   ....[166]....
        /*0b68*/ 	.word	0x00009f00
        /*0b6c*/ 	.word	0x00000000
        /*0b70*/ 	.word	0x00000000
        /*0b74*/ 	.short	0x010a
        /*0b76*/ 	.byte	0xff
	.zero		1


	//   ....[167]....
        /*0b78*/ 	.word	0x00009f60
        /*0b7c*/ 	.word	0x00000000
        /*0b80*/ 	.word	0x00000000
        /*0b84*/ 	.short	0x010a
        /*0b86*/ 	.byte	0xff
	.zero		1


	//   ....[168]....
        /*0b88*/ 	.word	0x00009fc0
        /*0b8c*/ 	.word	0x00000000
        /*0b90*/ 	.word	0x00000000
        /*0b94*/ 	.short	0x010a
        /*0b96*/ 	.byte	0xff
	.zero		1


	//   ....[169]....
        /*0b98*/ 	.word	0x0000a020
        /*0b9c*/ 	.word	0x00000000
        /*0ba0*/ 	.word	0x00000000
        /*0ba4*/ 	.short	0x010a
        /*0ba6*/ 	.byte	0xff
	.zero		1


	//   ....[170]....
        /*0ba8*/ 	.word	0x0000a080
        /*0bac*/ 	.word	0x00000000
        /*0bb0*/ 	.word	0x00000000
        /*0bb4*/ 	.short	0x010a
        /*0bb6*/ 	.byte	0xff
	.zero		1


	//   ....[171]....
        /*0bb8*/ 	.word	0x0000a0e0
        /*0bbc*/ 	.word	0x00000000
        /*0bc0*/ 	.word	0x00000000
        /*0bc4*/ 	.short	0x010a
        /*0bc6*/ 	.byte	0xff
	.zero		1


	//   ....[172]....
        /*0bc8*/ 	.word	0x0000a140
        /*0bcc*/ 	.word	0x00000000
        /*0bd0*/ 	.word	0x00000000
        /*0bd4*/ 	.short	0x010a
        /*0bd6*/ 	.byte	0xff
	.zero		1


	//   ....[173]....
        /*0bd8*/ 	.word	0x0000a1a0
        /*0bdc*/ 	.word	0x00000000
        /*0be0*/ 	.word	0x00000000
        /*0be4*/ 	.short	0x010a
        /*0be6*/ 	.byte	0xff
	.zero		1


	//   ....[174]....
        /*0be8*/ 	.word	0x0000a200
        /*0bec*/ 	.word	0x00000000
        /*0bf0*/ 	.word	0x00000000
        /*0bf4*/ 	.short	0x010a
        /*0bf6*/ 	.byte	0xff
	.zero		1


	//   ....[175]....
        /*0bf8*/ 	.word	0x0000a250
        /*0bfc*/ 	.word	0x00000000
        /*0c00*/ 	.word	0x000001f0
        /*0c04*/ 	.short	0x010a
        /*0c06*/ 	.byte	0xff
	.zero		1


	//   ....[176]....
        /*0c08*/ 	.word	0x0000a2b0
        /*0c0c*/ 	.word	0x00000000
        /*0c10*/ 	.word	0x000001a0
        /*0c14*/ 	.short	0x010a
        /*0c16*/ 	.byte	0xff
	.zero		1


	//   ....[177]....
        /*0c18*/ 	.word	0x0000a300
        /*0c1c*/ 	.word	0x00000000
        /*0c20*/ 	.word	0x00000190
        /*0c24*/ 	.short	0x010a
        /*0c26*/ 	.byte	0xff
	.zero		1


	//   ....[178]....
        /*0c28*/ 	.word	0x0000a360
        /*0c2c*/ 	.word	0x00000000
        /*0c30*/ 	.word	0x000001a0
        /*0c34*/ 	.short	0x010a
        /*0c36*/ 	.byte	0xff
	.zero		1


	//   ....[179]....
        /*0c38*/ 	.word	0x0000a3b0
        /*0c3c*/ 	.word	0x00000000
        /*0c40*/ 	.word	0x00000190
        /*0c44*/ 	.short	0x010a
        /*0c46*/ 	.byte	0xff
	.zero		1


	//   ....[180]....
        /*0c48*/ 	.word	0x0000a410
        /*0c4c*/ 	.word	0x00000002
        /*0c50*/ 	.word	0x000001d0
        /*0c54*/ 	.short	0x010a
        /*0c56*/ 	.byte	0xff
	.zero		1


	//   ....[181]....
        /*0c58*/ 	.word	0x0000a470
        /*0c5c*/ 	.word	0x00000000
        /*0c60*/ 	.word	0x00000000
        /*0c64*/ 	.short	0x010a
        /*0c66*/ 	.byte	0xff
	.zero		1


	//   ....[182]....
        /*0c68*/ 	.word	0x0000a4d0
        /*0c6c*/ 	.word	0x00000000
        /*0c70*/ 	.word	0x00000000
        /*0c74*/ 	.short	0x010a
        /*0c76*/ 	.byte	0xff
	.zero		1


	//   ....[183]....
        /*0c78*/ 	.word	0x0000a530
        /*0c7c*/ 	.word	0x00000000
        /*0c80*/ 	.word	0x00000000
        /*0c84*/ 	.short	0x010a
        /*0c86*/ 	.byte	0xff
	.zero		1


	//   ....[184]....
        /*0c88*/ 	.word	0x0000a590
        /*0c8c*/ 	.word	0x00000000
        /*0c90*/ 	.word	0x00000000
        /*0c94*/ 	.short	0x010a
        /*0c96*/ 	.byte	0xff
	.zero		1


	//   ....[185]....
        /*0c98*/ 	.word	0x0000a5f0
        /*0c9c*/ 	.word	0x00000000
        /*0ca0*/ 	.word	0x00000000
        /*0ca4*/ 	.short	0x010a
        /*0ca6*/ 	.byte	0xff
	.zero		1


	//   ....[186]....
        /*0ca8*/ 	.word	0x0000a640
        /*0cac*/ 	.word	0x00000000
        /*0cb0*/ 	.word	0x00000190
        /*0cb4*/ 	.short	0x010a
        /*0cb6*/ 	.byte	0xff
	.zero		1


	//   ....[187]....
        /*0cb8*/ 	.word	0x0000a6a0
        /*0cbc*/ 	.word	0x00000000
        /*0cc0*/ 	.word	0x00000188
        /*0cc4*/ 	.short	0x010a
        /*0cc6*/ 	.byte	0xff
	.zero		1


	//   ....[188]....
        /*0cc8*/ 	.word	0x0000a700
        /*0ccc*/ 	.word	0x00000000
        /*0cd0*/ 	.word	0x00000160
        /*0cd4*/ 	.short	0x010a
        /*0cd6*/ 	.byte	0xff
	.zero		1


	//   ....[189]....
        /*0cd8*/ 	.word	0x0000a760
        /*0cdc*/ 	.word	0x00000000
        /*0ce0*/ 	.word	0x00000168
        /*0ce4*/ 	.short	0x010a
        /*0ce6*/ 	.byte	0xff
	.zero		1


	//   ....[190]....
        /*0ce8*/ 	.word	0x0000a7c0
        /*0cec*/ 	.word	0x00000000
        /*0cf0*/ 	.word	0x00000170
        /*0cf4*/ 	.short	0x010a
        /*0cf6*/ 	.byte	0xff
	.zero		1


	//   ....[191]....
        /*0cf8*/ 	.word	0x0000a820
        /*0cfc*/ 	.word	0x00000000
        /*0d00*/ 	.word	0x00000178
        /*0d04*/ 	.short	0x010a
        /*0d06*/ 	.byte	0xff
	.zero		1


	//   ....[192]....
        /*0d08*/ 	.word	0x0000a880
        /*0d0c*/ 	.word	0x00000000
        /*0d10*/ 	.word	0x00000160
        /*0d14*/ 	.short	0x010a
        /*0d16*/ 	.byte	0xff
	.zero		1


	//   ....[193]....
        /*0d18*/ 	.word	0x0000a8e0
        /*0d1c*/ 	.word	0x00000000
        /*0d20*/ 	.word	0x00000168
        /*0d24*/ 	.short	0x010a
        /*0d26*/ 	.byte	0xff
	.zero		1


	//   ....[194]....
        /*0d28*/ 	.word	0x0000a940
        /*0d2c*/ 	.word	0x00000000
        /*0d30*/ 	.word	0x00000170
        /*0d34*/ 	.short	0x010a
        /*0d36*/ 	.byte	0xff
	.zero		1


	//   ....[195]....
        /*0d38*/ 	.word	0x0000a990
        /*0d3c*/ 	.word	0x00000000
        /*0d40*/ 	.word	0x00000190
        /*0d44*/ 	.short	0x010a
        /*0d46*/ 	.byte	0xff
	.zero		1


	//   ....[196]....
        /*0d48*/ 	.word	0x0000a9e0
        /*0d4c*/ 	.word	0x00000002
        /*0d50*/ 	.word	0x00000140
        /*0d54*/ 	.short	0x010a
        /*0d56*/ 	.byte	0xff
	.zero		1


	//   ....[197]....
        /*0d58*/ 	.word	0x0000aa30
        /*0d5c*/ 	.word	0x00000071
        /*0d60*/ 	.word	0x000001b0
        /*0d64*/ 	.short	0x010a
        /*0d66*/ 	.byte	0xff
	.zero		1


	//   ....[198]....
        /*0d68*/ 	.word	0x0000aa80
        /*0d6c*/ 	.word	0x00000000
        /*0d70*/ 	.word	0x00000140
        /*0d74*/ 	.short	0x010a
        /*0d76*/ 	.byte	0xff
	.zero		1


	//   ....[199]....
        /*0d78*/ 	.word	0x0000aad0
        /*0d7c*/ 	.word	0x00000000
        /*0d80*/ 	.word	0x00000140
        /*0d84*/ 	.short	0x010a
        /*0d86*/ 	.byte	0xff
	.zero		1


	//   ....[200]....
        /*0d88*/ 	.word	0x0000ab20
        /*0d8c*/ 	.word	0x00000000
        /*0d90*/ 	.word	0x00000140
        /*0d94*/ 	.short	0x010a
        /*0d96*/ 	.byte	0xff
	.zero		1


	//----- nvinfo : EIATTR_NUM_MBARRIERS
	.align		4
.L_48:
        /*0d98*/ 	.byte	0x03, 0x38
        /*0d9a*/ 	.short	0x0042


	//----- nvinfo : EIATTR_EXIT_INSTR_OFFSETS
	.align		4
        /*0d9c*/ 	.byte	0x04, 0x1c
        /*0d9e*/ 	.short	(.L_50 - .L_49)


	//   ....[0]....
.L_49:
        /*0da0*/ 	.word	0x00003030


	//   ....[1]....
        /*0da4*/ 	.word	0x00003520


	//   ....[2]....
        /*0da8*/ 	.word	0x00003580


	//   ....[3]....
        /*0dac*/ 	.word	0x00004390


	//   ....[4]....
        /*0db0*/ 	.word	0x000053c0


	//   ....[5]....
        /*0db4*/ 	.word	0x00005400


	//   ....[6]....
        /*0db8*/ 	.word	0x000099c0


	//----- nvinfo : EIATTR_MAX_THREADS
	.align		4
.L_50:
        /*0dbc*/ 	.byte	0x04, 0x05
        /*0dbe*/ 	.short	(.L_52 - .L_51)
.L_51:
        /*0dc0*/ 	.word	0x00000100
        /*0dc4*/ 	.word	0x00000001
        /*0dc8*/ 	.word	0x00000001


	//----- nvinfo : EIATTR_CRS_STACK_SIZE
	.align		4
.L_52:
        /*0dcc*/ 	.byte	0x04, 0x1e
        /*0dce*/ 	.short	(.L_54 - .L_53)
.L_53:
        /*0dd0*/ 	.word	0x00000000


	//----- nvinfo : EIATTR_CBANK_PARAM_SIZE
	.align		4
.L_54:
        /*0dd4*/ 	.byte	0x03, 0x19
        /*0dd6*/ 	.short	0x0800


	//----- nvinfo : EIATTR_PARAM_CBANK
	.align		4
        /*0dd8*/ 	.byte	0x04, 0x0a
        /*0dda*/ 	.short	(.L_56 - .L_55)
	.align		4
.L_55:
        /*0ddc*/ 	.word	index@(.nv.constant0._ZN7cutlass13device_kernelINS_4gemm6kernel13GemmUniversalIN4cute5tupleIJiiiiEEENS1_10collective13CollectiveMmaINS1_35MainloopSm100TmaUmmaWarpSpecializedILi20ELi2ELi4ENS5_IJNS4_1CILi1EEESB_SB_EEEEENS5_IJNSA_ILi64EEENSA_ILi256EEENSA_ILi32EEEEEENS_12float_e4m3_tENS5_IJlSB_lEEESI_SJ_NS4_8TiledMMAINS4_8MMA_AtomIJNS4_10MMA_TraitsINS4_19SM100_MMA_F8F6F4_SSEJSI_SI_fSE_SF_NS4_17integral_constantINS4_4UMMA5MajorELSQ_0EEESR_NSO_INSP_7ScaleInELSS_0EEEST_EEEEEENS4_6LayoutISC_NS5_IJNSA_ILi0EEESX_SX_EEEEENS5_IJNS4_10UnderscoreES10_S10_EEEEENS4_13SM90_TMA_LOADENS4_14ComposedLayoutINS4_7SwizzleILi1ELi4ELi3EEENS4_18smem_ptr_flag_bitsILi8EEENSW_INS5_IJNSA_ILi8EEESG_EEENS5_IJSG_SB_EEEEEEEvNS4_8identityES13_S1D_vS1E_EENS_8epilogue10collective18CollectiveEpilogueINS1G_23Sm100TmaWarpSpecializedILi4ELi2ELi32ELb0ELb0EEEJSH_NS5_IJNSW_ISE_SB_EES1L_EEESI_SJ_SI_SJ_NS1G_6fusion15FusionCallbacksIS1K_NS1N_17LinearCombinationISI_fSI_fLNS_15FloatRoundStyleE2EEESH_S1M_JEEENS4_5SM1004TMEM4LOAD26SM100_TMEM_LOAD_16dp32b32xES13_NS14_INS15_ILi2ELi4ELi3EEES18_NSW_INS5_IJS19_SE_EEENS5_IJSE_SB_EEEEEEENS4_39AutoVectorizingCopyWithAssumedAlignmentILi128EEENS4_14SM90_TMA_STOREES21_S23_S23_EEEvvEEEEvNT_6ParamsE)
        /*0de0*/ 	.short	0x0380
        /*0de2*/ 	.short	0x0800


	//----- nvinfo : EIATTR_SW_WAR
	.align		4
.L_56:
        /*0de4*/ 	.byte	0x04, 0x36
        /*0de6*/ 	.short	(.L_58 - .L_57)
.L_57:
        /*0de8*/ 	.word	0x00000008
.L_58:


//--------------------- .nv.callgraph             --------------------------
	.section	.nv.callgraph,"",@"SHT_CUDA_CALLGRAPH"
	.align	4
	.sectionentsize	8
	.align		4
        /*0000*/ 	.word	0x00000000
	.align		4
        /*0004*/ 	.word	0xffffffff
	.align		4
        /*0008*/ 	.word	index@(_ZN7cutlass13device_kernelINS_4gemm6kernel13GemmUniversalIN4cute5tupleIJiiiiEEENS1_10collective13CollectiveMmaINS1_35MainloopSm100TmaUmmaWarpSpecializedILi20ELi2ELi4ENS5_IJNS4_1CILi1EEESB_SB_EEEEENS5_IJNSA_ILi64EEENSA_ILi256EEENSA_ILi32EEEEEENS_12float_e4m3_tENS5_IJlSB_lEEESI_SJ_NS4_8TiledMMAINS4_8MMA_AtomIJNS4_10MMA_TraitsINS4_19SM100_MMA_F8F6F4_SSEJSI_SI_fSE_SF_NS4_17integral_constantINS4_4UMMA5MajorELSQ_0EEESR_NSO_INSP_7ScaleInELSS_0EEEST_EEEEEENS4_6LayoutISC_NS5_IJNSA_ILi0EEESX_SX_EEEEENS5_IJNS4_10UnderscoreES10_S10_EEEEENS4_13SM90_TMA_LOADENS4_14ComposedLayoutINS4_7SwizzleILi1ELi4ELi3EEENS4_18smem_ptr_flag_bitsILi8EEENSW_INS5_IJNSA_ILi8EEESG_EEENS5_IJSG_SB_EEEEEEEvNS4_8identityES13_S1D_vS1E_EENS_8epilogue10collective18CollectiveEpilogueINS1G_23Sm100TmaWarpSpecializedILi4ELi2ELi32ELb0ELb0EEEJSH_NS5_IJNSW_ISE_SB_EES1L_EEESI_SJ_SI_SJ_NS1G_6fusion15FusionCallbacksIS1K_NS1N_17LinearCombinationISI_fSI_fLNS_15FloatRoundStyleE2EEESH_S1M_JEEENS4_5SM1004TMEM4LOAD26SM100_TMEM_LOAD_16dp32b32xES13_NS14_INS15_ILi2ELi4ELi3EEES18_NSW_INS5_IJS19_SE_EEENS5_IJSE_SB_EEEEEEENS4_39AutoVectorizingCopyWithAssumedAlignmentILi128EEENS4_14SM90_TMA_STOREES21_S23_S23_EEEvvEEEEvNT_6ParamsE)
	.align		4
        /*000c*/ 	.word	index@(__assertfail)
	.align		4
        /*0010*/ 	.word	0x00000000
	.align		4
        /*0014*/ 	.word	0xfffffffe
	.align		4
        /*0018*/ 	.word	0x00000000
	.align		4
        /*001c*/ 	.word	0xfffffffd
	.align		4
        /*0020*/ 	.word	0x00000000
	.align		4
        /*0024*/ 	.word	0xfffffffc


//--------------------- .nv.constant4             --------------------------
	.section	.nv.constant4,"a",@progbits
	.align	8
	.align		8
.nv.constant4:
        /*0000*/ 	.dword	__assertfail
	.align		8
        /*0008*/ 	.dword	__unnamed_1
	.align		8
        /*0010*/ 	.dword	__unnamed_2
	.align		8
        /*0018*/ 	.dword	__unnamed_3
	.align		8
        /*0020*/ 	.dword	_ZN40_INTERNAL_94538fa3_4_k_cu_41667f7a_312074cuda3std3__45__cpo5beginE
	.align		8
        /*0028*/ 	.dword	_ZN40_INTERNAL_94538fa3_4_k_cu_41667f7a_312074cuda3std3__45__cpo3endE
	.align		8
        /*0030*/ 	.dword	_ZN40_INTERNAL_94538fa3_4_k_cu_41667f7a_312074cuda3std3__45__cpo6cbeginE
	.align		8
        /*0038*/ 	.dword	_ZN40_INTERNAL_94538fa3_4_k_cu_41667f7a_312074cuda3std3__45__cpo4cendE
	.align		8
        /*0040*/ 	.dword	_ZN40_INTERNAL_94538fa3_4_k_cu_41667f7a_312074cuda3std3__442_GLOBAL__N__94538fa3_4_k_cu_41667f7a_312076ignoreE
	.align		8
        /*0048*/ 	.dword	_ZN40_INTERNAL_94538fa3_4_k_cu_41667f7a_312074cuda3std3__419piecewise_constructE
	.align		8
        /*0050*/ 	.dword	_ZN40_INTERNAL_94538fa3_4_k_cu_41667f7a_312074cuda3std3__48in_placeE
	.align		8
        /*0058*/ 	.dword	_ZN40_INTERNAL_94538fa3_4_k_cu_41667f7a_312074cuda3std6ranges3__45__cpo4swapE
	.align		8
        /*0060*/ 	.dword	_ZN40_INTERNAL_94538fa3_4_k_cu_41667f7a_312074cuda3std6ranges3__45__cpo9iter_moveE
	.align		8
        /*0068*/ 	.dword	_ZN40_INTERNAL_94538fa3_4_k_cu_41667f7a_312074cute7productE
	.align		8
        /*0070*/ 	.dword	_ZN40_INTERNAL_94538fa3_4_k_cu_41667f7a_312074cute1_E
	.align		8
        /*0078*/ 	.dword	$str$25
	.align		8
        /*0080*/ 	.dword	$str$26
	.align		8
        /*0088*/ 	.dword	$str$27
	.align		8
        /*0090*/ 	.dword	$str$28


//--------------------- .text._ZN7cutlass13device_kernelINS_4gemm6kernel13GemmUniversalIN4cute5tupleIJiiiiEEENS1_10collective13CollectiveMmaINS1_35MainloopSm100TmaUmmaWarpSpecializedILi20ELi2ELi4ENS5_IJNS4_1CILi1EEESB_SB_EEEEENS5_IJNSA_ILi64EEENSA_ILi256EEENSA_ILi32EEEEEENS_12float_e4m3_tENS5_IJlSB_lEEESI_SJ_NS4_8TiledMMAINS4_8MMA_AtomIJNS4_10MMA_TraitsINS4_19SM100_MMA_F8F6F4_SSEJSI_SI_fSE_SF_NS4_17integral_constantINS4_4UMMA5MajorELSQ_0EEESR_NSO_INSP_7ScaleInELSS_0EEEST_EEEEEENS4_6LayoutISC_NS5_IJNSA_ILi0EEESX_SX_EEEEENS5_IJNS4_10UnderscoreES10_S10_EEEEENS4_13SM90_TMA_LOADENS4_14ComposedLayoutINS4_7SwizzleILi1ELi4ELi3EEENS4_18smem_ptr_flag_bitsILi8EEENSW_INS5_IJNSA_ILi8EEESG_EEENS5_IJSG_SB_EEEEEEEvNS4_8identityES13_S1D_vS1E_EENS_8epilogue10collective18CollectiveEpilogueINS1G_23Sm100TmaWarpSpecializedILi4ELi2ELi32ELb0ELb0EEEJSH_NS5_IJNSW_ISE_SB_EES1L_EEESI_SJ_SI_SJ_NS1G_6fusion15FusionCallbacksIS1K_NS1N_17LinearCombinationISI_fSI_fLNS_15FloatRoundStyleE2EEESH_S1M_JEEENS4_5SM1004TMEM4LOAD26SM100_TMEM_LOAD_16dp32b32xES13_NS14_INS15_ILi2ELi4ELi3EEES18_NSW_INS5_IJS19_SE_EEENS5_IJSE_SB_EEEEEEENS4_39AutoVectorizingCopyWithAssumedAlignmentILi128EEENS4_14SM90_TMA_STOREES21_S23_S23_EEEvvEEEEvNT_6ParamsE --------------------------
	.section	.text._ZN7cutlass13device_kernelINS_4gemm6kernel13GemmUniversalIN4cute5tupleIJiiiiEEENS1_10collective13CollectiveMmaINS1_35MainloopSm100TmaUmmaWarpSpecializedILi20ELi2ELi4ENS5_IJNS4_1CILi1EEESB_SB_EEEEENS5_IJNSA_ILi64EEENSA_ILi256EEENSA_ILi32EEEEEENS_12float_e4m3_tENS5_IJlSB_lEEESI_SJ_NS4_8TiledMMAINS4_8MMA_AtomIJNS4_10MMA_TraitsINS4_19SM100_MMA_F8F6F4_SSEJSI_SI_fSE_SF_NS4_17integral_constantINS4_4UMMA5MajorELSQ_0EEESR_NSO_INSP_7ScaleInELSS_0EEEST_EEEEEENS4_6LayoutISC_NS5_IJNSA_ILi0EEESX_SX_EEEEENS5_IJNS4_10UnderscoreES10_S10_EEEEENS4_13SM90_TMA_LOADENS4_14ComposedLayoutINS4_7SwizzleILi1ELi4ELi3EEENS4_18smem_ptr_flag_bitsILi8EEENSW_INS5_IJNSA_ILi8EEESG_EEENS5_IJSG_SB_EEEEEEEvNS4_8identityES13_S1D_vS1E_EENS_8epilogue10collective18CollectiveEpilogueINS1G_23Sm100TmaWarpSpecializedILi4ELi2ELi32ELb0ELb0EEEJSH_NS5_IJNSW_ISE_SB_EES1L_EEESI_SJ_SI_SJ_NS1G_6fusion15FusionCallbacksIS1K_NS1N_17LinearCombinationISI_fSI_fLNS_15FloatRoundStyleE2EEESH_S1M_JEEENS4_5SM1004TMEM4LOAD26SM100_TMEM_LOAD_16dp32b32xES13_NS14_INS15_ILi2ELi4ELi3EEES18_NSW_INS5_IJS19_SE_EEENS5_IJSE_SB_EEEEEEENS4_39AutoVectorizingCopyWithAssumedAlignmentILi128EEENS4_14SM90_TMA_STOREES21_S23_S23_EEEvvEEEEvNT_6ParamsE,"ax",@progbits
	.align	128
.text._ZN7cutlass13device_kernelINS_4gemm6kernel13GemmUniversalIN4cute5tupleIJiiiiEEENS1_10collective13CollectiveMmaINS1_35MainloopSm100TmaUmmaWarpSpecializedILi20ELi2ELi4ENS5_IJNS4_1CILi1EEESB_SB_EEEEENS5_IJNSA_ILi64EEENSA_ILi256EEENSA_ILi32EEEEEENS_12float_e4m3_tENS5_IJlSB_lEEESI_SJ_NS4_8TiledMMAINS4_8MMA_AtomIJNS4_10MMA_TraitsINS4_19SM100_MMA_F8F6F4_SSEJSI_SI_fSE_SF_NS4_17integral_constantINS4_4UMMA5MajorELSQ_0EEESR_NSO_INSP_7ScaleInELSS_0EEEST_EEEEEENS4_6LayoutISC_NS5_IJNSA_ILi0EEESX_SX_EEEEENS5_IJNS4_10UnderscoreES10_S10_EEEEENS4_13SM90_TMA_LOADENS4_14ComposedLayoutINS4_7SwizzleILi1ELi4ELi3EEENS4_18smem_ptr_flag_bitsILi8EEENSW_INS5_IJNSA_ILi8EEESG_EEENS5_IJSG_SB_EEEEEEEvNS4_8identityES13_S1D_vS1E_EENS_8epilogue10collective18CollectiveEpilogueINS1G_23Sm100TmaWarpSpecializedILi4ELi2ELi32ELb0ELb0EEEJSH_NS5_IJNSW_ISE_SB_EES1L_EEESI_SJ_SI_SJ_NS1G_6fusion15FusionCallbacksIS1K_NS1N_17LinearCombinationISI_fSI_fLNS_15FloatRoundStyleE2EEESH_S1M_JEEENS4_5SM1004TMEM4LOAD26SM100_TMEM_LOAD_16dp32b32xES13_NS14_INS15_ILi2ELi4ELi3EEES18_NSW_INS5_IJS19_SE_EEENS5_IJSE_SB_EEEEEEENS4_39AutoVectorizingCopyWithAssumedAlignmentILi128EEENS4_14SM90_TMA_STOREES21_S23_S23_EEEvvEEEEvNT_6ParamsE:
        .type           _ZN7cutlass13device_kernelINS_4gemm6kernel13GemmUniversalIN4cute5tupleIJiiiiEEENS1_10collective13CollectiveMmaINS1_35MainloopSm100TmaUmmaWarpSpecializedILi20ELi2ELi4ENS5_IJNS4_1CILi1EEESB_SB_EEEEENS5_IJNSA_ILi64EEENSA_ILi256EEENSA_ILi32EEEEEENS_12float_e4m3_tENS5_IJlSB_lEEESI_SJ_NS4_8TiledMMAINS4_8MMA_AtomIJNS4_10MMA_TraitsINS4_19SM100_MMA_F8F6F4_SSEJSI_SI_fSE_SF_NS4_17integral_constantINS4_4UMMA5MajorELSQ_0EEESR_NSO_INSP_7ScaleInELSS_0EEEST_EEEEEENS4_6LayoutISC_NS5_IJNSA_ILi0EEESX_SX_EEEEENS5_IJNS4_10UnderscoreES10_S10_EEEEENS4_13SM90_TMA_LOADENS4_14ComposedLayoutINS4_7SwizzleILi1ELi4ELi3EEENS4_18smem_ptr_flag_bitsILi8EEENSW_INS5_IJNSA_ILi8EEESG_EEENS5_IJSG_SB_EEEEEEEvNS4_8identityES13_S1D_vS1E_EENS_8epilogue10collective18CollectiveEpilogueINS1G_23Sm100TmaWarpSpecializedILi4ELi2ELi32ELb0ELb0EEEJSH_NS5_IJNSW_ISE_SB_EES1L_EEESI_SJ_SI_SJ_NS1G_6fusion15FusionCallbacksIS1K_NS1N_17LinearCombinationISI_fSI_fLNS_15FloatRoundStyleE2EEESH_S1M_JEEENS4_5SM1004TMEM4LOAD26SM100_TMEM_LOAD_16dp32b32xES13_NS14_INS15_ILi2ELi4ELi3EEES18_NSW_INS5_IJS19_SE_EEENS5_IJSE_SB_EEEEEEENS4_39AutoVectorizingCopyWithAssumedAlignmentILi128EEENS4_14SM90_TMA_STOREES21_S23_S23_EEEvvEEEEvNT_6ParamsE,@function
        .size           _ZN7cutlass13device_kernelINS_4gemm6kernel13GemmUniversalIN4cute5tupleIJiiiiEEENS1_10collective13CollectiveMmaINS1_35MainloopSm100TmaUmmaWarpSpecializedILi20ELi2ELi4ENS5_IJNS4_1CILi1EEESB_SB_EEEEENS5_IJNSA_ILi64EEENSA_ILi256EEENSA_ILi32EEEEEENS_12float_e4m3_tENS5_IJlSB_lEEESI_SJ_NS4_8TiledMMAINS4_8MMA_AtomIJNS4_10MMA_TraitsINS4_19SM100_MMA_F8F6F4_SSEJSI_SI_fSE_SF_NS4_17integral_constantINS4_4UMMA5MajorELSQ_0EEESR_NSO_INSP_7ScaleInELSS_0EEEST_EEEEEENS4_6LayoutISC_NS5_IJNSA_ILi0EEESX_SX_EEEEENS5_IJNS4_10UnderscoreES10_S10_EEEEENS4_13SM90_TMA_LOADENS4_14ComposedLayoutINS4_7SwizzleILi1ELi4ELi3EEENS4_18smem_ptr_flag_bitsILi8EEENSW_INS5_IJNSA_ILi8EEESG_EEENS5_IJSG_SB_EEEEEEEvNS4_8identityES13_S1D_vS1E_EENS_8epilogue10collective18CollectiveEpilogueINS1G_23Sm100TmaWarpSpecializedILi4ELi2ELi32ELb0ELb0EEEJSH_NS5_IJNSW_ISE_SB_EES1L_EEESI_SJ_SI_SJ_NS1G_6fusion15FusionCallbacksIS1K_NS1N_17LinearCombinationISI_fSI_fLNS_15FloatRoundStyleE2EEESH_S1M_JEEENS4_5SM1004TMEM4LOAD26SM100_TMEM_LOAD_16dp32b32xES13_NS14_INS15_ILi2ELi4ELi3EEES18_NSW_INS5_IJS19_SE_EEENS5_IJSE_SB_EEEEEEENS4_39AutoVectorizingCopyWithAssumedAlignmentILi128EEENS4_14SM90_TMA_STOREES21_S23_S23_EEEvvEEEEvNT_6ParamsE,(.L_x_219 - _ZN7cutlass13device_kernelINS_4gemm6kernel13GemmUniversalIN4cute5tupleIJiiiiEEENS1_10collective13CollectiveMmaINS1_35MainloopSm100TmaUmmaWarpSpecializedILi20ELi2ELi4ENS5_IJNS4_1CILi1EEESB_SB_EEEEENS5_IJNSA_ILi64EEENSA_ILi256EEENSA_ILi32EEEEEENS_12float_e4m3_tENS5_IJlSB_lEEESI_SJ_NS4_8TiledMMAINS4_8MMA_AtomIJNS4_10MMA_TraitsINS4_19SM100_MMA_F8F6F4_SSEJSI_SI_fSE_SF_NS4_17integral_constantINS4_4UMMA5MajorELSQ_0EEESR_NSO_INSP_7ScaleInELSS_0EEEST_EEEEEENS4_6LayoutISC_NS5_IJNSA_ILi0EEESX_SX_EEEEENS5_IJNS4_10UnderscoreES10_S10_EEEEENS4_13SM90_TMA_LOADENS4_14ComposedLayoutINS4_7SwizzleILi1ELi4ELi3EEENS4_18smem_ptr_flag_bitsILi8EEENSW_INS5_IJNSA_ILi8EEESG_EEENS5_IJSG_SB_EEEEEEEvNS4_8identityES13_S1D_vS1E_EENS_8epilogue10collective18CollectiveEpilogueINS1G_23Sm100TmaWarpSpecializedILi4ELi2ELi32ELb0ELb0EEEJSH_NS5_IJNSW_ISE_SB_EES1L_EEESI_SJ_SI_SJ_NS1G_6fusion15FusionCallbacksIS1K_NS1N_17LinearCombinationISI_fSI_fLNS_15FloatRoundStyleE2EEESH_S1M_JEEENS4_5SM1004TMEM4LOAD26SM100_TMEM_LOAD_16dp32b32xES13_NS14_INS15_ILi2ELi4ELi3EEES18_NSW_INS5_IJS19_SE_EEENS5_IJSE_SB_EEEEEEENS4_39AutoVectorizingCopyWithAssumedAlignmentILi128EEENS4_14SM90_TMA_STOREES21_S23_S23_EEEvvEEEEvNT_6ParamsE)
        .other          _ZN7cutlass13device_kernelINS_4gemm6kernel13GemmUniversalIN4cute5tupleIJiiiiEEENS1_10collective13CollectiveMmaINS1_35MainloopSm100TmaUmmaWarpSpecializedILi20ELi2ELi4ENS5_IJNS4_1CILi1EEESB_SB_EEEEENS5_IJNSA_ILi64EEENSA_ILi256EEENSA_ILi32EEEEEENS_12float_e4m3_tENS5_IJlSB_lEEESI_SJ_NS4_8TiledMMAINS4_8MMA_AtomIJNS4_10MMA_TraitsINS4_19SM100_MMA_F8F6F4_SSEJSI_SI_fSE_SF_NS4_17integral_constantINS4_4UMMA5MajorELSQ_0EEESR_NSO_INSP_7ScaleInELSS_0EEEST_EEEEEENS4_6LayoutISC_NS5_IJNSA_ILi0EEESX_SX_EEEEENS5_IJNS4_10UnderscoreES10_S10_EEEEENS4_13SM90_TMA_LOADENS4_14ComposedLayoutINS4_7SwizzleILi1ELi4ELi3EEENS4_18smem_ptr_flag_bitsILi8EEENSW_INS5_IJNSA_ILi8EEESG_EEENS5_IJSG_SB_EEEEEEEvNS4_8identityES13_S1D_vS1E_EENS_8epilogue10collective18CollectiveEpilogueINS1G_23Sm100TmaWarpSpecializedILi4ELi2ELi32ELb0ELb0EEEJSH_NS5_IJNSW_ISE_SB_EES1L_EEESI_SJ_SI_SJ_NS1G_6fusion15FusionCallbacksIS1K_NS1N_17LinearCombinationISI_fSI_fLNS_15FloatRoundStyleE2EEESH_S1M_JEEENS4_5SM1004TMEM4LOAD26SM100_TMEM_LOAD_16dp32b32xES13_NS14_INS15_ILi2ELi4ELi3EEES18_NSW_INS5_IJS19_SE_EEENS5_IJSE_SB_EEEEEEENS4_39AutoVectorizingCopyWithAssumedAlignmentILi128EEENS4_14SM90_TMA_STOREES21_S23_S23_EEEvvEEEEvNT_6ParamsE,@"STO_CUDA_ENTRY STV_DEFAULT"
_ZN7cutlass13device_kernelINS_4gemm6kernel13GemmUniversalIN4cute5tupleIJiiiiEEENS1_10collective13CollectiveMmaINS1_35MainloopSm100TmaUmmaWarpSpecializedILi20ELi2ELi4ENS5_IJNS4_1CILi1EEESB_SB_EEEEENS5_IJNSA_ILi64EEENSA_ILi256EEENSA_ILi32EEEEEENS_12float_e4m3_tENS5_IJlSB_lEEESI_SJ_NS4_8TiledMMAINS4_8MMA_AtomIJNS4_10MMA_TraitsINS4_19SM100_MMA_F8F6F4_SSEJSI_SI_fSE_SF_NS4_17integral_constantINS4_4UMMA5MajorELSQ_0EEESR_NSO_INSP_7ScaleInELSS_0EEEST_EEEEEENS4_6LayoutISC_NS5_IJNSA_ILi0EEESX_SX_EEEEENS5_IJNS4_10UnderscoreES10_S10_EEEEENS4_13SM90_TMA_LOADENS4_14ComposedLayoutINS4_7SwizzleILi1ELi4ELi3EEENS4_18smem_ptr_flag_bitsILi8EEENSW_INS5_IJNSA_ILi8EEESG_EEENS5_IJSG_SB_EEEEEEEvNS4_8identityES13_S1D_vS1E_EENS_8epilogue10collective18CollectiveEpilogueINS1G_23Sm100TmaWarpSpecializedILi4ELi2ELi32ELb0ELb0EEEJSH_NS5_IJNSW_ISE_SB_EES1L_EEESI_SJ_SI_SJ_NS1G_6fusion15FusionCallbacksIS1K_NS1N_17LinearCombinationISI_fSI_fLNS_15FloatRoundStyleE2EEESH_S1M_JEEENS4_5SM1004TMEM4LOAD26SM100_TMEM_LOAD_16dp32b32xES13_NS14_INS15_ILi2ELi4ELi3EEES18_NSW_INS5_IJS19_SE_EEENS5_IJSE_SB_EEEEEEENS4_39AutoVectorizingCopyWithAssumedAlignmentILi128EEENS4_14SM90_TMA_STOREES21_S23_S23_EEEvvEEEEvNT_6ParamsE:
[----:B------:R-:W1:Y:S01]  /*0000*/  LDC R1, c[0x0][0x37c] ;  /* 0x0000df00ff017b82 */ /* 0x000e620000000800 */
[----:B------:R-:W2:Y:S01]  /*0010*/  S2R R108, SR_TID.X ;  /* 0x00000000006c7919 */ /* 0x000ea20000002100 */
[----:B------:R-:W3:Y:S01]  /*0020*/  LDCU.64 UR4, c[0x0][0x890] ;  /* 0x00011200ff0477ac */ /* 0x000ee20008000a00 */
[----:B------:R-:W-:Y:S02]  /*0030*/  PRMT R96, RZ, 0x7610, R96 ;  /* 0x00007610ff607816 */ /* 0x000fe40000000060 */
[----:B------:R-:W-:Y:S01]  /*0040*/  ELECT P5, URZ, PT ;  /* 0x0000000000ff782f */ /* 0x000fe200038a0000 */
[----:B------:R-:W4:Y:S01]  /*0050*/  LDCU.64 UR46, c[0x0][0x358] ;  /* 0x00006b00ff2e77ac */ /* 0x000f220008000a00 */
[----:B---3--:R-:W-:-:S04]  /*0060*/  UISETP.NE.U32.AND UP0, UPT, UR4, URZ, UPT ;  /* 0x000000ff0400728c */ /* 0x008fc8000bf05070 */
[----:B------:R-:W-:Y:S01]  /*0070*/  UISETP.NE.AND.EX UP0, UPT, UR5, URZ, UPT, UP0 ;  /* 0x000000ff0500728c */ /* 0x000fe2000bf05300 */
[----:B--2---:R-:W-:-:S05]  /*0080*/  SHF.R.U32.HI R101, RZ, 0x5, R108 ;  /* 0x00000005ff657819 */ /* 0x004fca000001166c */
[----:B------:R-:W2:Y:S02]  /*0090*/  SHFL.IDX PT, R0, R101, RZ, 0x1f ;  /* 0x00001fff65007589 */ /* 0x000ea400000e0000 */
[----:B--2---:R-:W-:Y:S01]  /*00a0*/  R2UR UR8, R0 ;  /* 0x00000000000872ca */ /* 0x004fe200000e0000 */
[----:B-1--4-:R-:W-:-:S14]  /*00b0*/  BRA.U UP0, `(.L_x_0) ;  /* 0x00000001002c7547 */ /* 0x012fdc000b800000 */
[----:B------:R-:W1:Y:S02]  /*00c0*/  LDCU.64 UR6, c[0x0][0x888] ;  /* 0x00011100ff0677ac */ /* 0x000e640008000a00 */
[----:B-1----:R-:W-:-:S04]  /*00d0*/  UISETP.NE.U32.AND UP0, UPT, UR6, URZ, UPT ;  /* 0x000000ff0600728c */ /* 0x002fc8000bf05070 */
[----:B------:R-:W-:-:S09]  /*00e0*/  UISETP.NE.AND.EX UP0, UPT, UR7, URZ, UPT, UP0 ;  /* 0x000000ff0700728c */ /* 0x000fd2000bf05300 */
[----:B------:R-:W-:Y:S05]  /*00f0*/  BRA.U !UP0, `(.L_x_1) ;  /* 0x0000000108107547 */ /* 0x000fea000b800000 */
[----:B------:R-:W1:Y:S02]  /*0100*/  LDC.64 R2, c[0x0][0x888] ;  /* 0x00022200ff027b82 */ /* 0x000e640000000a00 */
[----:B-1----:R1:W5:Y:S01]  /*0110*/  LDG.E R49, desc[UR46][R2.64] ;  /* 0x0000002e02317981 */ /* 0x002362000c1e1900 */
[----:B------:R-:W-:Y:S01]  /*0120*/  HFMA2 R96, -RZ, RZ, 0, 5.9604644775390625e-08 ;  /* 0x00000001ff607431 */ /* 0x000fe200000001ff */
[----:B------:R-:W-:Y:S05]  /*0130*/  BRA `(.L_x_0) ;  /* 0x00000000000c7947 */ /* 0x000fea0003800000 */
.L_x_1:
[----:B------:R-:W1:Y:S01]  /*0140*/  LDCU UR6, c[0x0][0x880] ;  /* 0x00011000ff0677ac */ /* 0x000e620008000800 */
[----:B------:R-:W-:Y:S01]  /*0150*/  HFMA2 R96, -RZ, RZ, 0, 5.9604644775390625e-08 ;  /* 0x00000001ff607431 */ /* 0x000fe200000001ff */
[----:B-1----:R-:W-:-:S07]  /*0160*/  MOV R49, UR6 ;  /* 0x0000000600317c02 */ /* 0x002fce0008000f00 */
.L_x_0:
[----:B------:R-:W2:Y:S02]  /*0170*/  LDCU.64 UR6, c[0x0][0x8b0] ;  /* 0x00011600ff0677ac */ /* 0x000ea40008000a00 */
[----:B--2---:R-:W-:-:S04]  /*0180*/  UISETP.NE.U32.AND UP0, UPT, UR6, URZ, UPT ;  /* 0x000000ff0600728c */ /* 0x004fc8000bf05070 */
[----:B------:R-:W-:-:S09]  /*0190*/  UISETP.NE.AND.EX UP0, UPT, UR7, URZ, UPT, UP0 ;  /* 0x000000ff0700728c */ /* 0x000fd2000bf05300 */
[----:B------:R-:W-:Y:S05]  /*01a0*/  BRA.U UP0, `(.L_x_2) ;  /* 0x0000000100247547 */ /* 0x000fea000b800000 */
[----:B------:R-:W2:Y:S02]  /*01b0*/  LDCU.64 UR6, c[0x0][0x8a8] ;  /* 0x00011500ff0677ac */ /* 0x000ea40008000a00 */
[----:B--2---:R-:W-:-:S04]  /*01c0*/  UISETP.NE.U32.AND UP0, UPT, UR6, URZ, UPT ;  /* 0x000000ff0600728c */ /* 0x004fc8000bf05070 */
[----:B------:R-:W-:-:S09]  /*01d0*/  UISETP.NE.AND.EX UP0, UPT, UR7, URZ, UPT, UP0 ;  /* 0x000000ff0700728c */ /* 0x000fd2000bf05300 */
[----:B------:R-:W-:Y:S05]  /*01e0*/  BRA.U !UP0, `(.L_x_3) ;  /* 0x00000001080c7547 */ /* 0x000fea000b800000 */
[----:B-1----:R-:W1:Y:S02]  /*01f0*/  LDC.64 R2, c[0x0][0x8a8] ;  /* 0x00022a00ff027b82 */ /* 0x002e640000000a00 */
[----:B-1----:R2:W5:Y:S01]  /*0200*/  LDG.E R47, desc[UR46][R2.64] ;  /* 0x0000002e022f7981 */ /* 0x002562000c1e1900 */
[----:B------:R-:W-:Y:S05]  /*0210*/  BRA `(.L_x_2) ;  /* 0x0000000000087947 */ /* 0x000fea0003800000 */
.L_x_3:
[----:B------:R-:W2:Y:S02]  /*0220*/  LDCU UR6, c[0x0][0x8a0] ;  /* 0x00011400ff0677ac */ /* 0x000ea40008000800 */
[----:B--2---:R-:W-:Y:S02]  /*0230*/  MOV R47, UR6 ;  /* 0x00000006002f7c02 */ /* 0x004fe40008000f00 */
.L_x_2:
[----:B------:R-:W-:Y:S01]  /*0240*/  IMAD.U32 R0, RZ, RZ, UR8 ;  /* 0x00000008ff007e24 */ /* 0x000fe2000f8e00ff */
[----:B------:R-:W-:Y:S04]  /*0250*/  BSSY.RECONVERGENT B0, `(.L_x_4) ;  /* 0x000000c000007945 */ /* 0x000fe80003800200 */
[C---:B------:R-:W-:Y:S02]  /*0260*/  ISETP.NE.OR P1, PT, R0.reuse, 0x1, !P5 ;  /* 0x000000010000780c */ /* 0x040fe40006f25670 */
[----:B------:R-:W-:-:S11]  /*0270*/  ISETP.NE.OR P0, PT, R0, 0x3, !P5 ;  /* 0x000000030000780c */ /* 0x000fd60006f05670 */
[----:B------:R-:W-:Y:S05]  /*0280*/  @P1 BRA `(.L_x_5) ;  /* 0x0000000000201947 */ /* 0x000fea0003800000 */
[----:B------:R-:W3:Y:S02]  /*0290*/  LDCU.64 UR6, c[0x0][0x348] ;  /* 0x00006900ff0677ac */ /* 0x000ee40008000a00 */
[----:B---3--:R-:W-:Y:S02]  /*02a0*/  UIADD3 UR10, UP1, UPT, UR6, 0x80, URZ ;  /* 0x00000080060a7890 */ /* 0x008fe4000ff3e0ff */
[----:B------:R-:W-:Y:S02]  /*02b0*/  UIADD3 UR6, UP0, UPT, UR6, 0x180, URZ ;  /* 0x0000018006067890 */ /* 0x000fe4000ff1e0ff */
[----:B------:R-:W-:Y:S02]  /*02c0*/  UIADD3.X UR11, UPT, UPT, URZ, UR7, URZ, UP1, !UPT ;  /* 0x00000007ff0b7290 */ /* 0x000fe40008ffe4ff */
[----:B------:R-:W-:-:S07]  /*02d0*/  UIADD3.X UR7, UPT, UPT, URZ, UR7, URZ, UP0, !UPT ;  /* 0x00000007ff077290 */ /* 0x000fce00087fe4ff */
[----:B------:R3:W-:Y:S02]  /*02e0*/  UTMACCTL.PF [UR10] ;  /* 0x000000000a0079b9 */ /* 0x0007e40008040000 */
[----:B------:R3:W-:Y:S02]  /*02f0*/  UTMACCTL.PF [UR6] ;  /* 0x00000000060079b9 */ /* 0x0007e40008040000 */
[----:B---3--:R-:W-:Y:S01]  /*0300*/  NOP ;  /* 0x0000000000007918 */ /* 0x008fe20000000000 */
.L_x_5:
[----:B------:R-:W-:Y:S05]  /*0310*/  BSYNC.RECONVERGENT B0 ;  /* 0x0000000000007941 */ /* 0x000fea0003800200 */
.L_x_4:
[----:B------:R-:W-:Y:S04]  /*0320*/  BSSY.RECONVERGENT B0, `(.L_x_6) ;  /* 0x000000a000007945 */ /* 0x000fe80003800200 */
        /* <DEDUP_REMOVED lines=9> */
.L_x_7:
[----:B------:R-:W-:Y:S05]  /*03c0*/  BSYNC.RECONVERGENT B0 ;  /* 0x0000000000007941 */ /* 0x000fea0003800200 */
.L_x_6:
[----:B------:R-:W3:Y:S01]  /*03d0*/  LDCU.64 UR6, c[0x0][0x888] ;  /* 0x00011100ff0677ac */ /* 0x000ee20008000a00 */
[----:B------:R-:W-:Y:S02]  /*03e0*/  UISETP.EQ.U32.AND UP1, UPT, UR4, URZ, UPT ;  /* 0x000000ff0400728c */ /* 0x000fe4000bf22070 */
[----:B------:R-:W-:Y:S02]  /*03f0*/  UPLOP3.LUT UP2, UPT, UPT, UPT, UPT, 0x80, 0x8 ;  /* 0x000000000008789c */ /* 0x000fe40003f4f070 */
[----:B---3--:R-:W-:-:S04]  /*0400*/  UISETP.NE.U32.AND UP0, UPT, UR6, URZ, UPT ;  /* 0x000000ff0600728c */ /* 0x008fc8000bf05070 */
[----:B------:R-:W-:-:S04]  /*0410*/  UISETP.NE.AND.EX UP0, UPT, UR7, URZ, UPT, UP0 ;  /* 0x000000ff0700728c */ /* 0x000fc8000bf05300 */
[----:B------:R-:W-:-:S04]  /*0420*/  UISETP.EQ.OR.EX UP3, UPT, UR5, URZ, !UP0, UP1 ;  /* 0x000000ff0500728c */ /* 0x000fc8000c762710 */
[----:B------:R-:W-:-:S05]  /*0430*/  UP2UR UR50, UPR, URZ, 0x8 ;  /* 0x00000008ff327883 */ /* 0x000fca0008000000 */
[----:B------:R-:W-:Y:S07]  /*0440*/  BRA.U !UP3, `(.L_x_8) ;  /* 0x000000010b207547 */ /* 0x000fee000b800000 */
[----:B------:R-:W-:Y:S01]  /*0450*/  UISETP.NE.U32.AND UP2, UPT, UR4, URZ, UPT ;  /* 0x000000ff0400728c */ /* 0x000fe2000bf45070 */
[----:B-----5:R-:W-:Y:S01]  /*0460*/  FSETP.NEU.AND P0, PT, R49, RZ, PT ;  /* 0x000000ff3100720b */ /* 0x020fe20003f0d000 */
[----:B------:R-:W-:Y:S02]  /*0470*/  USEL UR4, URZ, 0xffffffff, UP0 ;  /* 0xffffffffff047887 */ /* 0x000fe40008000000 */
[----:B------:R-:W-:-:S10]  /*0480*/  UISETP.NE.AND.EX UP2, UPT, UR5, URZ, UPT, UP2 ;  /* 0x000000ff0500728c */ /* 0x000fd4000bf45320 */
[----:B------:R-:W-:Y:S01]  /*0490*/  VOTEU.ANY UP1, P0 ;  /* 0x0000000000ff7886 */ /* 0x000fe20000020100 */
[----:B------:R-:W-:-:S04]  /*04a0*/  @!UP2 USEL UR4, URZ, 0xffffffff, UP1 ;  /* 0xffffffffff04a887 */ /* 0x000fc80008800000 */
[----:B------:R-:W-:-:S04]  /*04b0*/  ULOP3.LUT UR4, UR4, 0x1, URZ, 0xc0, !UPT ;  /* 0x0000000104047892 */ /* 0x000fc8000f8ec0ff */
[----:B------:R-:W-:-:S11]  /*04c0*/  UISETP.NE.U32.AND UP2, UPT, UR4, 0x1, UPT ;  /* 0x000000010400788c */ /* 0x000fd6000bf45070 */
.L_x_8:
[----:B-12---:R-:W1:Y:S01]  /*04d0*/  SHFL.IDX PT, R2, R101, RZ, 0x1f ;  /* 0x00001fff65027589 */ /* 0x006e6200000e0000 */
[----:B------:R-:W-:-:S04]  /*04e0*/  UISETP.NE.AND UP1, UPT, UR8, 0x2, UPT ;  /* 0x000000020800788c */ /* 0x000fc8000bf25270 */
[----:B------:R-:W-:Y:S01]  /*04f0*/  USEL UR6, URZ, 0x1, UP1 ;  /* 0x00000001ff067887 */ /* 0x000fe20008800000 */
[----:B-1----:R-:W-:-:S13]  /*0500*/  ISETP.NE.AND P0, PT, R2, RZ, PT ;  /* 0x000000ff0200720c */ /* 0x002fda0003f05270 */
[----:B------:R-:W-:Y:S05]  /*0510*/  @P0 BRA `(.L_x_9) ;  /* 0x0000000000d40947 */ /* 0x000fea0003800000 */
[----:B------:R-:W-:Y:S01]  /*0520*/  ELECT P0, URZ, PT ;  /* 0x0000000000ff782f */ /* 0x000fe20003800000 */
[----:B------:R-:W-:-:S12]  /*0530*/  BSSY.RECONVERGENT B0, `(.L_x_9) ;  /* 0x0000033000007945 */ /* 0x000fd80003800200 */
[----:B------:R-:W-:Y:S05]  /*0540*/  @!P0 BRA `(.L_x_10) ;  /* 0x0000000000c48947 */ /* 0x000fea0003800000 */
[----:B------:R-:W1:Y:S01]  /*0550*/  S2UR UR5, SR_CgaCtaId ;  /* 0x00000000000579c3 */ /* 0x000e620000008800 */
[----:B------:R-:W-:Y:S01]  /*0560*/  UMOV UR7, 0x400 ;  /* 0x0000040000077882 */ /* 0x000fe20000000000 */
[----:B------:R-:W-:Y:S02]  /*0570*/  UMOV UR4, 0x1 ;  /* 0x0000000100047882 */ /* 0x000fe40000000000 */
[----:B------:R-:W-:-:S04]  /*0580*/  UIADD3 UR10, UPT, UPT, -UR4, 0x100000, URZ ;  /* 0x00100000040a7890 */ /* 0x000fc8000fffe1ff */
[----:B------:R-:W-:Y:S02]  /*0590*/  USHF.L.U32 UR11, UR10, 0xb, URZ ;  /* 0x0000000b0a0b7899 */ /* 0x000fe400080006ff */
[----:B------:R-:W-:Y:S02]  /*05a0*/  USHF.L.U32 UR10, UR10, 0x1, URZ ;  /* 0x000000010a0a7899 */ /* 0x000fe400080006ff */
[----:B-1----:R-:W-:Y:S01]  /*05b0*/  ULEA UR5, UR5, UR7, 0x18 ;  /* 0x0000000705057291 */ /* 0x002fe2000f8ec0ff */
[----:B------:R-:W1:Y:S11]  /*05c0*/  FENCE.VIEW.ASYNC.S ;  /* 0x00000000000073c6 */ /* 0x000e760000000000 */
[----:B-1----:R1:W2:Y:S01]  /*05d0*/  SYNCS.EXCH.64 URZ, [UR5], UR10 ;  /* 0x0000000a05ff75b2 */ /* 0x0022a20008000100 */
[----:B------:R1:W3:Y:S01]  /*05e0*/  SYNCS.EXCH.64 URZ, [UR5+0xa0], UR10 ;  /* 0x0000a00a05ff75b2 */ /* 0x0002e20008000100 */
[----:B------:R1:W4:Y:S01]  /*05f0*/  SYNCS.EXCH.64 URZ, [UR5+0x8], UR10 ;  /* 0x0000080a05ff75b2 */ /* 0x0003220008000100 */
[----:B------:R1:W1:Y:S01]  /*0600*/  SYNCS.EXCH.64 URZ, [UR5+0xa8], UR10 ;  /* 0x0000a80a05ff75b2 */ /* 0x0002620008000100 */
        /* <DEDUP_REMOVED lines=36> */
[----:B--234-:R-:W-:Y:S01]  /*0850*/  NOP ;  /* 0x0000000000007918 */ /* 0x01cfe20000000000 */
.L_x_10:
[----:B-1----:R-:W-:Y:S05]  /*0860*/  BSYNC.RECONVERGENT B0 ;  /* 0x0000000000007941 */ /* 0x002fea0003800200 */
.L_x_9:
[----:B------:R-:W1:Y:S01]  /*0870*/  SHFL.IDX PT, R2, R101, RZ, 0x1f ;  /* 0x00001fff65027589 */ /* 0x000e6200000e0000 */
[----:B------:R-:W-:Y:S01]  /*0880*/  NOP ;  /* 0x0000000000007918 */ /* 0x000fe20000000000 */
[----:B-1----:R-:W-:-:S13]  /*0890*/  ISETP.NE.AND P0, PT, R2, 0x1, PT ;  /* 0x000000010200780c */ /* 0x002fda0003f05270 */
[----:B------:R-:W-:Y:S05]  /*08a0*/  @P0 BRA `(.L_x_11) ;  /* 0x0000000000580947 */ /* 0x000fea0003800000 */
[----:B------:R-:W1:Y:S01]  /*08b0*/  S2UR UR7, SR_CgaCtaId ;  /* 0x00000000000779c3 */ /* 0x000e620000008800 */
[----:B------:R-:W-:Y:S01]  /*08c0*/  UMOV UR9, 0x400 ;  /* 0x0000040000097882 */ /* 0x000fe20000000000 */
[----:B------:R-:W-:Y:S01]  /*08d0*/  UMOV UR5, 0x20 ;  /* 0x0000002000057882 */ /* 0x000fe20000000000 */
[----:B------:R-:W-:Y:S01]  /*08e0*/  UMOV UR4, 0x80 ;  /* 0x0000008000047882 */ /* 0x000fe20000000000 */
[----:B------:R-:W-:-:S04]  /*08f0*/  UIADD3 UR10, UPT, UPT, -UR5, 0x100000, URZ ;  /* 0x00100000050a7890 */ /* 0x000fc8000fffe1ff */
[----:B------:R-:W-:Y:S02]  /*0900*/  USHF.L.U32 UR11, UR10, 0xb, URZ ;  /* 0x0000000b0a0b7899 */ /* 0x000fe400080006ff */
[----:B------:R-:W-:Y:S02]  /*0910*/  USHF.L.U32 UR10, UR10, 0x1, URZ ;  /* 0x000000010a0a7899 */ /* 0x000fe400080006ff */
[----:B------:R-:W-:-:S04]  /*0920*/  UIADD3 UR4, UPT, UPT, -UR4, 0x100000, URZ ;  /* 0x0010000004047890 */ /* 0x000fc8000fffe1ff */
[----:B------:R-:W-:Y:S02]  /*0930*/  USHF.L.U32 UR5, UR4, 0xb, URZ ;  /* 0x0000000b04057899 */ /* 0x000fe400080006ff */
[----:B------:R-:W-:Y:S01]  /*0940*/  USHF.L.U32 UR4, UR4, 0x1, URZ ;  /* 0x0000000104047899 */ /* 0x000fe200080006ff */
[----:B------:R-:W-:Y:S01]  /*0950*/  ELECT P0, URZ, PT ;  /* 0x0000000000ff782f */ /* 0x000fe20003800000 */
[----:B-1----:R-:W-:Y:S01]  /*0960*/  ULEA UR7, UR7, UR9, 0x18 ;  /* 0x0000000907077291 */ /* 0x002fe2000f8ec0ff */
[----:B------:R-:W1:Y:S11]  /*0970*/  FENCE.VIEW.ASYNC.S ;  /* 0x00000000000073c6 */ /* 0x000e760000000000 */
[----:B-1----:R1:W2:Y:S01]  /*0980*/  SYNCS.EXCH.64 URZ, [UR7+0x140], UR10 ;  /* 0x0001400a07ff75b2 */ /* 0x0022a20008000100 */
[----:B------:R1:W3:Y:S01]  /*0990*/  SYNCS.EXCH.64 URZ, [UR7+0x160], UR4 ;  /* 0x0001600407ff75b2 */ /* 0x0002e20008000100 */
[----:B------:R1:W4:Y:S01]  /*09a0*/  SYNCS.EXCH.64 URZ, [UR7+0x148], UR10 ;  /* 0x0001480a07ff75b2 */ /* 0x0003220008000100 */
[----:B------:R1:W1:Y:S01]  /*09b0*/  SYNCS.EXCH.64 URZ, [UR7+0x168], UR4 ;  /* 0x0001680407ff75b2 */ /* 0x0002620008000100 */
[----:B------:R1:W1:Y:S01]  /*09c0*/  SYNCS.EXCH.64 URZ, [UR7+0x150], UR10 ;  /* 0x0001500a07ff75b2 */ /* 0x0002620008000100 */
[----:B------:R1:W1:Y:S01]  /*09d0*/  SYNCS.EXCH.64 URZ, [UR7+0x170], UR4 ;  /* 0x0001700407ff75b2 */ /* 0x0002620008000100 */
[----:B------:R1:W1:Y:S01]  /*09e0*/  SYNCS.EXCH.64 URZ, [UR7+0x158], UR10 ;  /* 0x0001580a07ff75b2 */ /* 0x0002620008000100 */
[----:B------:R1:W1:Y:S01]  /*09f0*/  SYNCS.EXCH.64 URZ, [UR7+0x178], UR4 ;  /* 0x0001780407ff75b2 */ /* 0x0002620008000100 */
[----:B------:R-:W-:Y:S01]  /*0a00*/  NOP ;  /* 0x0000000000007918 */ /* 0x000fe20000000000 */
.L_x_11:
[----:B------:R-:W2:Y:S01]  /*0a10*/  SHFL.IDX PT, R2, R101, RZ, 0x1f ;  /* 0x00001fff65027589 */ /* 0x000ea200000e0000 */
[----:B------:R-:W-:Y:S01]  /*0a20*/  NOP ;  /* 0x0000000000007918 */ /* 0x000fe20000000000 */
[----:B--2---:R-:W-:-:S13]  /*0a30*/  ISETP.NE.AND P0, PT, R2, 0x3, PT ;  /* 0x000000030200780c */ /* 0x004fda0003f05270 */
[----:B------:R-:W-:Y:S05]  /*0a40*/  @P0 BRA `(.L_x_12) ;  /* 0x0000000000300947 */ /* 0x000fea0003800000 */
[----:B-1----:R-:W1:Y:S01]  /*0a50*/  S2UR UR5, SR_CgaCtaId ;  /* 0x00000000000579c3 */ /* 0x002e620000008800 */
[----:B------:R-:W-:Y:S01]  /*0a60*/  UMOV UR7, 0x400 ;  /* 0x0000040000077882 */ /* 0x000fe20000000000 */
[----:B------:R-:W-:Y:S01]  /*0a70*/  UMOV UR4, 0x20 ;  /* 0x0000002000047882 */ /* 0x000fe20000000000 */
[----:B------:R-:W-:Y:S01]  /*0a80*/  ELECT P0, URZ, PT ;  /* 0x0000000000ff782f */ /* 0x000fe20003800000 */
[----:B------:R-:W-:-:S04]  /*0a90*/  UIADD3 UR10, UPT, UPT, -UR4, 0x100000, URZ ;  /* 0x00100000040a7890 */ /* 0x000fc8000fffe1ff */
[----:B------:R-:W-:Y:S02]  /*0aa0*/  USHF.L.U32 UR11, UR10, 0xb, URZ ;  /* 0x0000000b0a0b7899 */ /* 0x000fe400080006ff */
[----:B------:R-:W-:Y:S02]  /*0ab0*/  USHF.L.U32 UR10, UR10, 0x1, URZ ;  /* 0x000000010a0a7899 */ /* 0x000fe400080006ff */
[----:B-1----:R-:W-:Y:S01]  /*0ac0*/  ULEA UR5, UR5, UR7, 0x18 ;  /* 0x0000000705057291 */ /* 0x002fe2000f8ec0ff */
[----:B------:R-:W1:Y:S11]  /*0ad0*/  FENCE.VIEW.ASYNC.S ;  /* 0x00000000000073c6 */ /* 0x000e760000000000 */
[----:B-1----:R2:W1:Y:S01]  /*0ae0*/  SYNCS.EXCH.64 URZ, [UR5+0x180], UR10 ;  /* 0x0001800a05ff75b2 */ /* 0x0024620008000100 */
[----:B------:R2:W1:Y:S02]  /*0af0*/  SYNCS.EXCH.64 URZ, [UR5+0x188], UR10 ;  /* 0x0001880a05ff75b2 */ /* 0x0004640008000100 */
[----:B--2---:R-:W-:Y:S01]  /*0b00*/  NOP ;  /* 0x0000000000007918 */ /* 0x004fe20000000000 */
.L_x_12:
[----:B------:R-:W2:Y:S01]  /*0b10*/  SHFL.IDX PT, R2, R101, RZ, 0x1f ;  /* 0x00001fff65027589 */ /* 0x000ea200000e0000 */
[----:B------:R-:W-:Y:S01]  /*0b20*/  NOP ;  /* 0x0000000000007918 */ /* 0x000fe20000000000 */
[----:B--2---:R-:W-:-:S13]  /*0b30*/  ISETP.NE.AND P0, PT, R2, 0x4, PT ;  /* 0x000000040200780c */ /* 0x004fda0003f05270 */
[----:B------:R-:W-:Y:S05]  /*0b40*/  @P0 BRA `(.L_x_13) ;  /* 0x00000000004c0947 */ /* 0x000fea0003800000 */
[----:B-1----:R-:W1:Y:S01]  /*0b50*/  S2UR UR5, SR_CgaCtaId ;  /* 0x00000000000579c3 */ /* 0x002e620000008800 */
[----:B------:R-:W-:Y:S01]  /*0b60*/  UMOV UR9, 0x100 ;  /* 0x0000010000097882 */ /* 0x000fe20000000000 */
[----:B------:R-:W-:Y:S01]  /*0b70*/  UMOV UR7, 0x400 ;  /* 0x0000040000077882 */ /* 0x000fe20000000000 */
[----:B------:R-:W-:Y:S01]  /*0b80*/  USEL UR9, UR9, 0xe0, UP2 ;  /* 0x000000e009097887 */ /* 0x000fe20009000000 */
[----:B------:R-:W-:Y:S01]  /*0b90*/  UMOV UR4, 0x1 ;  /* 0x0000000100047882 */ /* 0x000fe20000000000 */
[----:B------:R-:W-:Y:S01]  /*0ba0*/  ELECT P0, URZ, PT ;  /* 0x0000000000ff782f */ /* 0x000fe20003800000 */
[----:B------:R-:W-:-:S04]  /*0bb0*/  UIADD3 UR10, UPT, UPT, -UR4, 0x100000, URZ ;  /* 0x00100000040a7890 */ /* 0x000fc8000fffe1ff */
[----:B------:R-:W-:Y:S02]  /*0bc0*/  USHF.L.U32 UR11, UR10, 0xb, URZ ;  /* 0x0000000b0a0b7899 */ /* 0x000fe400080006ff */
[----:B------:R-:W-:Y:S02]  /*0bd0*/  USHF.L.U32 UR10, UR10, 0x1, URZ ;  /* 0x000000010a0a7899 */ /* 0x000fe400080006ff */
[----:B------:R-:W-:-:S04]  /*0be0*/  UIADD3 UR12, UPT, UPT, -UR9, 0x100000, URZ ;  /* 0x00100000090c7890 */ /* 0x000fc8000fffe1ff */
[----:B------:R-:W-:Y:S02]  /*0bf0*/  USHF.L.U32 UR13, UR12, 0xb, URZ ;  /* 0x0000000b0c0d7899 */ /* 0x000fe400080006ff */
[----:B------:R-:W-:Y:S02]  /*0c00*/  USHF.L.U32 UR12, UR12, 0x1, URZ ;  /* 0x000000010c0c7899 */ /* 0x000fe400080006ff */
[----:B-1----:R-:W-:Y:S01]  /*0c10*/  ULEA UR5, UR5, UR7, 0x18 ;  /* 0x0000000705057291 */ /* 0x002fe2000f8ec0ff */
[----:B------:R-:W1:Y:S11]  /*0c20*/  FENCE.VIEW.ASYNC.S ;  /* 0x00000000000073c6 */ /* 0x000e760000000000 */
[----:B-1----:R2:W1:Y:S01]  /*0c30*/  SYNCS.EXCH.64 URZ, [UR5+0x190], UR10 ;  /* 0x0001900a05ff75b2 */ /* 0x0024620008000100 */
[----:B------:R2:W1:Y:S01]  /*0c40*/  SYNCS.EXCH.64 URZ, [UR5+0x1a0], UR12 ;  /* 0x0001a00c05ff75b2 */ /* 0x0004620008000100 */
[----:B------:R2:W1:Y:S01]  /*0c50*/  SYNCS.EXCH.64 URZ, [UR5+0x198], UR10 ;  /* 0x0001980a05ff75b2 */ /* 0x0004620008000100 */
[----:B------:R2:W1:Y:S02]  /*0c60*/  SYNCS.EXCH.64 URZ, [UR5+0x1a8], UR12 ;  /* 0x0001a80c05ff75b2 */ /* 0x0004640008000100 */
[----:B--2---:R-:W-:Y:S01]  /*0c70*/  NOP ;  /* 0x0000000000007918 */ /* 0x004fe20000000000 */
.L_x_13:
[----:B------:R-:W2:Y:S01]  /*0c80*/  SHFL.IDX PT, R2, R101, RZ, 0x1f ;  /* 0x00001fff65027589 */ /* 0x000ea200000e0000 */
[----:B------:R-:W-:Y:S01]  /*0c90*/  NOP ;  /* 0x0000000000007918 */ /* 0x000fe20000000000 */
[----:B--2---:R-:W-:-:S13]  /*0ca0*/  ISETP.NE.AND P0, PT, R2, 0x5, PT ;  /* 0x000000050200780c */ /* 0x004fda0003f05270 */
[----:B------:R-:W-:Y:S05]  /*0cb0*/  @P0 BRA `(.L_x_14) ;  /* 0x0000000000580947 */ /* 0x000fea0003800000 */
[----:B-1----:R-:W1:Y:S01]  /*0cc0*/  S2UR UR7, SR_CgaCtaId ;  /* 0x00000000000779c3 */ /* 0x002e620000008800 */
        /* <DEDUP_REMOVED lines=12> */
[----:B-1----:R2:W1:Y:S01]  /*0d90*/  SYNCS.EXCH.64 URZ, [UR7+0x1b0], UR10 ;  /* 0x0001b00a07ff75b2 */ /* 0x0024620008000100 */
[----:B------:R2:W1:Y:S01]  /*0da0*/  SYNCS.EXCH.64 URZ, [UR7+0x1d0], UR4 ;  /* 0x0001d00407ff75b2 */ /* 0x0004620008000100 */
[----:B------:R2:W1:Y:S01]  /*0db0*/  SYNCS.EXCH.64 URZ, [UR7+0x1b8], UR10 ;  /* 0x0001b80a07ff75b2 */ /* 0x0004620008000100 */
[----:B------:R2:W1:Y:S01]  /*0dc0*/  SYNCS.EXCH.64 URZ, [UR7+0x1d8], UR4 ;  /* 0x0001d80407ff75b2 */ /* 0x0004620008000100 */
[----:B------:R2:W1:Y:S01]  /*0dd0*/  SYNCS.EXCH.64 URZ, [UR7+0x1c0], UR10 ;  /* 0x0001c00a07ff75b2 */ /* 0x0004620008000100 */
[----:B------:R2:W1:Y:S01]  /*0de0*/  SYNCS.EXCH.64 URZ, [UR7+0x1e0], UR4 ;  /* 0x0001e00407ff75b2 */ /* 0x0004620008000100 */
[----:B------:R2:W1:Y:S01]  /*0df0*/  SYNCS.EXCH.64 URZ, [UR7+0x1c8], UR10 ;  /* 0x0001c80a07ff75b2 */ /* 0x0004620008000100 */
[----:B------:R2:W1:Y:S02]  /*0e00*/  SYNCS.EXCH.64 URZ, [UR7+0x1e8], UR4 ;  /* 0x0001e80407ff75b2 */ /* 0x0004640008000100 */
[----:B--2---:R-:W-:Y:S01]  /*0e10*/  NOP ;  /* 0x0000000000007918 */ /* 0x004fe20000000000 */
.L_x_14:
        /* <DEDUP_REMOVED lines=18> */
.L_x_15:
[----:B-1----:R-:W1:Y:S01]  /*0f40*/  S2UR UR5, SR_CTAID.X ;  /* 0x00000000000579c3 */ /* 0x002e620000002500 */
[----:B------:R-:W-:-:S05]  /*0f50*/  CS2R.32 R95, SR_CgaSize ;  /* 0x00000000005f7805 */ /* 0x000fca0000008a00 */
[----:B------:R-:W-:-:S05]  /*0f60*/  IMAD R95, R95, -0xa0, RZ ;  /* 0xffffff605f5f7824 */ /* 0x000fca00078e02ff */
[----:B------:R-:W-:-:S14]  /*0f70*/  R2UR UR9, R95 ;  /* 0x000000005f0972ca */ /* 0x000fdc00000e0000 */
[----:B------:R-:W2:Y:S01]  /*0f80*/  LDCU UR9, c[0x0][UR9+0x2b0] ;  /* 0x00005600090977ac */ /* 0x000ea20008000800 */
[----:B------:R-:W-:Y:S01]  /*0f90*/  NOP ;  /* 0x0000000000007918 */ /* 0x000fe20000000000 */
[----:B------:R-:W-:-:S05]  /*0fa0*/  CS2R.32 R95, SR_CgaSize ;  /* 0x00000000005f7805 */ /* 0x000fca0000008a00 */
[----:B------:R-:W-:-:S05]  /*0fb0*/  IMAD R95, R95, -0xa0, RZ ;  /* 0xffffff605f5f7824 */ /* 0x000fca00078e02ff */
[----:B------:R-:W-:-:S14]  /*0fc0*/  R2UR UR7, R95 ;  /* 0x000000005f0772ca */ /* 0x000fdc00000e0000 */
[----:B------:R-:W3:Y:S01]  /*0fd0*/  LDCU UR7, c[0x0][UR7+0x2b4] ;  /* 0x00005680070777ac */ /* 0x000ee20008000800 */
[----:B------:R-:W4:Y:S08]  /*0fe0*/  S2UR UR4, SR_CTAID.Y ;  /* 0x00000000000479c3 */ /* 0x000f300000002600 */
[----:B------:R-:W3:Y:S01]  /*0ff0*/  LDC R10, c[0x0][0xb24] ;  /* 0x0002c900ff0a7b82 */ /* 0x000ee20000000800 */
[----:B-1----:R-:W-:-:S02]  /*1000*/  I2FP.F32.U32 R95, UR5 ;  /* 0x00000005005f7c45 */ /* 0x002fc40008201000 */
[----:B------:R-:W-:-:S05]  /*1010*/  CS2R.32 R3, SR_CgaSize ;  /* 0x0000000000037805 */ /* 0x000fca0000008a00 */
[----:B------:R-:W-:-:S06]  /*1020*/  IMAD R3, R3, -0xa0, RZ ;  /* 0xffffff6003037824 */ /* 0x000fcc00078e02ff */
[----:B------:R-:W1:Y:S01]  /*1030*/  LDC R3, c[0x0][R3+0x2a0] ;  /* 0x0000a80003037b82 */ /* 0x000e620000000800 */
[----:B------:R-:W-:Y:S01]  /*1040*/  MOV R15, UR5 ;  /* 0x00000005000f7c02 */ /* 0x000fe20008000f00 */
[----:B--2---:R-:W-:Y:S01]  /*1050*/  FMUL R95, R95, UR9 ;  /* 0x000000095f5f7c20 */ /* 0x004fe20008400000 */
[----:B----4-:R-:W-:Y:S02]  /*1060*/  I2FP.F32.U32 R94, UR4 ;  /* 0x00000004005e7c45 */ /* 0x010fe40008201000 */
[----:B------:R-:W-:-:S05]  /*1070*/  CS2R.32 R2, SR_CgaSize ;  /* 0x0000000000027805 */ /* 0x000fca0000008a00 */
[----:B------:R-:W-:-:S06]  /*1080*/  IMAD R2, R2, -0xa0, RZ ;  /* 0xffffff6002027824 */ /* 0x000fcc00078e02ff */
[----:B------:R-:W2:Y:S01]  /*1090*/  LDC R2, c[0x0][R2+0x2a4] ;  /* 0x0000a90002027b82 */ /* 0x000ea20000000800 */
[----:B------:R-:W-:Y:S01]  /*10a0*/  MOV R14, UR4 ;  /* 0x00000004000e7c02 */ /* 0x000fe20008000f00 */
[----:B------:R-:W4:Y:S01]  /*10b0*/  F2I.U32.TRUNC.NTZ R95, R95 ;  /* 0x0000005f005f7305 */ /* 0x000f22000020f000 */
[----:B---3--:R-:W-:-:S05]  /*10c0*/  FMUL R94, R94, UR7 ;  /* 0x000000075e5e7c20 */ /* 0x008fca0008400000 */
[----:B------:R-:W-:Y:S01]  /*10d0*/  BAR.SYNC.DEFER_BLOCKING 0x0 ;  /* 0x0000000000007b1d */ /* 0x000fe20000010000 */
[----:B------:R-:W-:-:S05]  /*10e0*/  ISETP.GE.AND P0, PT, R10, 0x1, PT ;  /* 0x000000010a00780c */ /* 0x000fca0003f06270 */
[----:B------:R-:W3:Y:S02]  /*10f0*/  F2I.U32.TRUNC.NTZ R94, R94 ;  /* 0x0000005e005e7305 */ /* 0x000ee4000020f000 */
[----:B------:R-:W2:Y:S01]  /*1100*/  S2UR UR36, SR_CTAID.Z ;  /* 0x00000000002479c3 */ /* 0x000ea20000002700 */
[----:B----4-:R-:W-:-:S05]  /*1110*/  IADD3 R95, PT, PT, -R95, RZ, RZ ;  /* 0x000000ff5f5f7210 */ /* 0x010fca0007ffe1ff */
[----:B-1----:R-:W-:Y:S01]  /*1120*/  IMAD R95, R3, R95, UR5 ;  /* 0x00000005035f7e24 */ /* 0x002fe2000f8e025f */
[----:B---3--:R-:W-:-:S05]  /*1130*/  IADD3 R94, PT, PT, -R94, RZ, RZ ;  /* 0x000000ff5e5e7210 */ /* 0x008fca0007ffe1ff */
[----:B--2---:R-:W-:Y:S01]  /*1140*/  IMAD R94, R2, R94, UR4 ;  /* 0x00000004025e7e24 */ /* 0x004fe2000f8e025e */
[----:B------:R-:W-:Y:S06]  /*1150*/  @!P0 BRA `(.L_x_16) ;  /* 0x0000000000b88947 */ /* 0x000fec0003800000 */
[----:B------:R-:W1:Y:S01]  /*1160*/  LDC.64 R4, c[0x0][0xb18] ;  /* 0x0002c600ff047b82 */ /* 0x000e620000000a00 */
[----:B------:R-:W-:-:S07]  /*1170*/  ISETP.NE.AND P0, PT, R10, 0x1, PT ;  /* 0x000000010a00780c */ /* 0x000fce0003f05270 */
[----:B------:R-:W2:Y:S08]  /*1180*/  LDC R9, c[0x0][0xb0c] ;  /* 0x0002c300ff097b82 */ /* 0x000eb00000000800 */
[----:B------:R-:W3:Y:S08]  /*1190*/  LDC R12, c[0x0][0x370] ;  /* 0x0000dc00ff0c7b82 */ /* 0x000ef00000000800 */
[----:B------:R-:W4:Y:S01]  /*11a0*/  LDC R11, c[0x0][0x374] ;  /* 0x0000dd00ff0b7b82 */ /* 0x000f220000000800 */
[----:B-1----:R-:W-:-:S07]  /*11b0*/  ISETP.NE.AND P1, PT, R4, 0x1, PT ;  /* 0x000000010400780c */ /* 0x002fce0003f25270 */
[----:B------:R-:W3:Y:S01]  /*11c0*/  LDC.64 R6, c[0x0][0xb10] ;  /* 0x0002c400ff067b82 */ /* 0x000ee20000000a00 */
[----:B--2---:R-:W-:-:S07]  /*11d0*/  ISETP.NE.AND P2, PT, R9, 0x1, PT ;  /* 0x000000010900780c */ /* 0x004fce0003f45270 */
[----:B------:R-:W1:Y:S08]  /*11e0*/  LDC R8, c[0x0][0xb20] ;  /* 0x0002c800ff087b82 */ /* 0x000e700000000800 */
[----:B------:R-:W2:Y:S01]  /*11f0*/  LDC.64 R2, c[0x0][0xb28] ;  /* 0x0002ca00ff027b82 */ /* 0x000ea20000000a00 */
[----:B----4-:R-:W-:-:S04]  /*1200*/  IMAD.HI.U32 R13, R11, R5, RZ ;  /* 0x000000050b0d7227 */ /* 0x010fc800078e00ff */
[----:B------:R-:W-:-:S04]  /*1210*/  IMAD.HI.U32 R5, R14, R5, RZ ;  /* 0x000000050e057227 */ /* 0x000fc800078e00ff */
[----:B---3--:R-:W-:-:S05]  /*1220*/  IMAD.HI.U32 R16, R12, R6, RZ ;  /* 0x000000060c107227 */ /* 0x008fca00078e00ff */
[-C--:B------:R-:W-:Y:S01]  /*1230*/  @P2 SHF.R.U32.HI R12, RZ, R7.reuse, R16 ;  /* 0x00000007ff0c2219 */ /* 0x080fe20000011610 */
[----:B------:R-:W-:Y:S01]  /*1240*/  IMAD.HI.U32 R16, R15, R6, RZ ;  /* 0x000000060f107227 */ /* 0x000fe200078e00ff */
[-C--:B-1----:R-:W-:Y:S02]  /*1250*/  @P1 SHF.R.U32.HI R11, RZ, R8.reuse, R13 ;  /* 0x00000008ff0b1219 */ /* 0x082fe4000001160d */
[----:B------:R-:W-:Y:S02]  /*1260*/  SHF.R.U32.HI R5, RZ, R8, R5 ;  /* 0x00000008ff057219 */ /* 0x000fe40000011605 */
[----:B------:R-:W-:Y:S02]  /*1270*/  SHF.R.U32.HI R16, RZ, R7, R16 ;  /* 0x00000007ff107219 */ /* 0x000fe40000011610 */
[----:B------:R-:W-:Y:S01]  /*1280*/  SEL R5, R14, R5, !P1 ;  /* 0x000000050e057207 */ /* 0x000fe20004800000 */
[----:B--2---:R-:W-:Y:S01]  /*1290*/  IMAD.HI.U32 R13, R11, R2, RZ ;  /* 0x000000020b0d7227 */ /* 0x004fe200078e00ff */
[----:B------:R-:W-:-:S03]  /*12a0*/  SEL R16, R15, R16, !P2 ;  /* 0x000000100f107207 */ /* 0x000fc60005000000 */
[----:B------:R-:W-:Y:S01]  /*12b0*/  IMAD.HI.U32 R6, R12, R2, RZ ;  /* 0x000000020c067227 */ /* 0x000fe200078e00ff */
[----:B------:R-:W-:-:S04]  /*12c0*/  @P0 SHF.R.U32.HI R11, RZ, R3, R13 ;  /* 0x00000003ff0b0219 */ /* 0x000fc8000001160d */
[----:B------:R-:W-:Y:S01]  /*12d0*/  @P0 SHF.R.U32.HI R12, RZ, R3, R6 ;  /* 0x00000003ff0c0219 */ /* 0x000fe20000011606 */
[----:B------:R-:W-:-:S04]  /*12e0*/  IMAD R11, R11, R10, RZ ;  /* 0x0000000a0b0b7224 */ /* 0x000fc800078e02ff */
[----:B------:R-:W-:Y:S01]  /*12f0*/  IMAD R6, R12, R10, RZ ;  /* 0x0000000a0c067224 */ /* 0x000fe200078e02ff */
[----:B------:R-:W-:-:S04]  /*1300*/  ISETP.GE.AND P1, PT, R5, R11, PT ;  /* 0x0000000b0500720c */ /* 0x000fc80003f26270 */
[----:B------:R-:W-:Y:S01]  /*1310*/  ISETP.GE.OR P1, PT, R16, R6, P1 ;  /* 0x000000061000720c */ /* 0x000fe20000f26670 */
[----:B------:R-:W-:-:S05]  /*1320*/  IMAD.HI.U32 R6, R5, R2, RZ ;  /* 0x0000000205067227 */ /* 0x000fca00078e00ff */
[----:B------:R-:W-:-:S04]  /*1330*/  SHF.R.U32.HI R6, RZ, R3, R6 ;  /* 0x00000003ff067219 */ /* 0x000fc80000011606 */
[----:B------:R-:W-:-:S03]  /*1340*/  SEL R6, R5, R6, !P0 ;  /* 0x0000000605067207 */ /* 0x000fc60004000000 */
[----:B------:R-:W-:Y:S01]  /*1350*/  @!P1 IMAD.HI.U32 R7, R16, R2, RZ ;  /* 0x0000000210079227 */ /* 0x000fe200078e00ff */
[----:B------:R-:W-:-:S04]  /*1360*/  IADD3 R2, PT, PT, -R6, RZ, RZ ;  /* 0x000000ff06027210 */ /* 0x000fc80007ffe1ff */
[----:B------:R-:W-:Y:S01]  /*1370*/  @!P1 SHF.R.U32.HI R3, RZ, R3, R7 ;  /* 0x00000003ff039219 */ /* 0x000fe20000011607 */
[----:B------:R-:W-:Y:S01]  /*1380*/  IMAD R2, R10, R2, R5 ;  /* 0x000000020a027224 */ /* 0x000fe200078e0205 */
[----:B------:R-:W-:Y:S02]  /*1390*/  IADD3 R7, PT, PT, -R5, RZ, RZ ;  /* 0x000000ff05077210 */ /* 0x000fe40007ffe1ff */
[----:B------:R-:W-:-:S03]  /*13a0*/  @!P1 SEL R3, R16, R3, !P0 ;  /* 0x0000000310039207 */ /* 0x000fc60004000000 */
[----:B------:R-:W-:Y:S02]  /*13b0*/  IMAD R7, R4, R7, R14 ;  /* 0x0000000704077224 */ /* 0x000fe400078e020e */
[--C-:B------:R-:W-:Y:S02]  /*13c0*/  @!P1 IMAD.IADD R6, R6, 0x1, -R3.reuse ;  /* 0x0000000106069824 */ /* 0x100fe400078e0a03 */
[----:B------:R-:W-:Y:S01]  /*13d0*/  @!P1 IMAD R3, R2, R12, R3 ;  /* 0x0000000c02039224 */ /* 0x000fe200078e0203 */
[----:B------:R-:W-:Y:S01]  /*13e0*/  IADD3 R2, PT, PT, -R16, RZ, RZ ;  /* 0x000000ff10027210 */ /* 0x000fe20007ffe1ff */
[----:B------:R-:W-:Y:S02]  /*13f0*/  @!P1 IMAD R5, R6, R10, R16 ;  /* 0x0000000a06059224 */ /* 0x000fe400078e0210 */
[----:B------:R-:W-:Y:S02]  /*1400*/  @!P1 IMAD.MOV.U32 R16, RZ, RZ, R3 ;  /* 0x000000ffff109224 */ /* 0x000fe400078e0003 */
[----:B------:R-:W-:-:S02]  /*1410*/  IMAD R2, R9, R2, R15 ;  /* 0x0000000209027224 */ /* 0x000fc400078e020f */
[----:B------:R-:W-:Y:S02]  /*1420*/  IMAD R14, R5, R4, R7 ;  /* 0x00000004050e7224 */ /* 0x000fe400078e0207 */
[----:B------:R-:W-:Y:S02]  /*1430*/  IMAD R15, R16, R9, R2 ;  /* 0x00000009100f7224 */ /* 0x000fe400078e0202 */
.L_x_16:
[----:B------:R-:W1:Y:S01]  /*1440*/  LDCU UR4, c[0x0][0xb30] ;  /* 0x00016600ff0477ac */ /* 0x000e620008000800 */
[----:B------:R-:W2:Y:S08]  /*1450*/  S2UR UR37, SR_CgaCtaId ;  /* 0x00000000002579c3 */ /* 0x000eb00000008800 */
[----:B------:R-:W3:Y:S01]  /*1460*/  LDC R40, c[0x0][0xb24] ;  /* 0x0002c900ff287b82 */ /* 0x000ee20000000800 */
[----:B-1----:R-:W-:-:S09]  /*1470*/  UISETP.NE.AND UP1, UPT, UR4, 0x1, UPT ;  /* 0x000000010400788c */ /* 0x002fd2000bf25270 */
[----:B--2---:R-:W-:Y:S05]  /*1480*/  BRA.U UP1, `(.L_x_17) ;  /* 0x0000000101407547 */ /* 0x004fea000b800000 */
[----:B------:R-:W1:Y:S08]  /*1490*/  LDC.64 R4, c[0x0][0xb10] ;  /* 0x0002c400ff047b82 */ /* 0x000e700000000a00 */
[----:B------:R-:W2:Y:S08]  /*14a0*/  LDC.64 R2, c[0x0][0xb18] ;  /* 0x0002c600ff027b82 */ /* 0x000eb00000000a00 */
[----:B------:R-:W4:Y:S08]  /*14b0*/  LDC R6, c[0x0][0xb20] ;  /* 0x0002c800ff067b82 */ /* 0x000f300000000800 */
[----:B------:R-:W3:Y:S01]  /*14c0*/  LDC R7, c[0x0][0xb0c] ;  /* 0x0002c300ff077b82 */ /* 0x000ee20000000800 */
[----:B-1----:R-:W-:-:S05]  /*14d0*/  IMAD.HI.U32 R4, R15, R4, RZ ;  /* 0x000000040f047227 */ /* 0x002fca00078e00ff */
[----:B------:R-:W-:Y:S01]  /*14e0*/  SHF.R.U32.HI R4, RZ, R5, R4 ;  /* 0x00000005ff047219 */ /* 0x000fe20000011604 */
[----:B--2---:R-:W-:Y:S01]  /*14f0*/  IMAD.HI.U32 R3, R14, R3, RZ ;  /* 0x000000030e037227 */ /* 0x004fe200078e00ff */
[----:B------:R-:W-:-:S04]  /*1500*/  ISETP.NE.AND P0, PT, R2, 0x1, PT ;  /* 0x000000010200780c */ /* 0x000fc80003f05270 */
[----:B----4-:R-:W-:-:S04]  /*1510*/  SHF.R.U32.HI R3, RZ, R6, R3 ;  /* 0x00000006ff037219 */ /* 0x010fc80000011603 */
[----:B------:R-:W-:Y:S02]  /*1520*/  SEL R3, R14, R3, !P0 ;  /* 0x000000030e037207 */ /* 0x000fe40004000000 */
[----:B---3--:R-:W-:-:S04]  /*1530*/  ISETP.NE.AND P1, PT, R7, 0x1, PT ;  /* 0x000000010700780c */ /* 0x008fc80003f25270 */
[----:B------:R-:W-:-:S05]  /*1540*/  SEL R4, R15, R4, !P1 ;  /* 0x000000040f047207 */ /* 0x000fca0004800000 */
[----:B------:R-:W-:Y:S02]  /*1550*/  IMAD.IADD R5, R3, 0x1, -R4 ;  /* 0x0000000103057824 */ /* 0x000fe400078e0a04 */
[----:B------:R-:W-:Y:S02]  /*1560*/  IMAD.IADD R3, R4, 0x1, -R3 ;  /* 0x0000000104037824 */ /* 0x000fe400078e0a03 */
[----:B------:R-:W-:Y:S02]  /*1570*/  IMAD R15, R5, R7, R15 ;  /* 0x00000007050f7224 */ /* 0x000fe400078e020f */
[----:B------:R-:W-:-:S07]  /*1580*/  IMAD R14, R3, R2, R14 ;  /* 0x00000002030e7224 */ /* 0x000fce00078e020e */
.L_x_17:
[----:B------:R-:W-:Y:S01]  /*1590*/  BAR.SYNC.DEFER_BLOCKING 0x0 ;  /* 0x0000000000007b1d */ /* 0x000fe20000010000 */
[----:B------:R-:W-:Y:S01]  /*15a0*/  UISETP.NE.AND UP1, UPT, UR8, 0x2, UPT ;  /* 0x000000020800788c */ /* 0x000fe2000bf25270 */
[----:B------:R-:W-:Y:S02]  /*15b0*/  ISETP.NE.OR P5, PT, R0, 0x2, !P5 ;  /* 0x000000020000780c */ /* 0x000fe40006fa5670 */
[----:B------:R-:W-:-:S06]  /*15c0*/  LOP3.LUT R2, R108, 0x1f, RZ, 0xc0, !PT ;  /* 0x0000001f6c027812 */ /* 0x000fcc00078ec0ff */
[----:B------:R-:W-:Y:S05]  /*15d0*/  BRA.U UP1, `(.L_x_18) ;  /* 0x00000019019c7547 */ /* 0x000fea000b800000 */
[----:B------:R-:W1:Y:S01]  /*15e0*/  LDCU UR13, c[0x0][0x38c] ;  /* 0x00007180ff0d77ac */ /* 0x000e620008000800 */
[----:B------:R-:W2:Y:S01]  /*15f0*/  LDC R8, c[0x0][0x370] ;  /* 0x0000dc00ff087b82 */ /* 0x000ea20000000800 */
[----:B------:R-:W-:Y:S01]  /*1600*/  PLOP3.LUT P1, PT, PT, PT, UP2, 0x80, 0x8 ;  /* 0x000000000008781c */ /* 0x000fe20003f2f028 */
[----:B------:R-:W-:Y:S01]  /*1610*/  IMAD.MOV.U32 R17, RZ, RZ, 0x1 ;  /* 0x00000001ff117424 */ /* 0x000fe200078e00ff */
[----:B------:R-:W-:Y:S01]  /*1620*/  ISETP.EQ.OR P4, PT, R2, RZ, P5 ;  /* 0x000000ff0200720c */ /* 0x000fe20002f82670 */
[----:B------:R-:W-:Y:S01]  /*1630*/  IMAD.MOV.U32 R16, RZ, RZ, RZ ;  /* 0x000000ffff107224 */ /* 0x000fe200078e00ff */
[----:B------:R-:W-:Y:S02]  /*1640*/  PLOP3.LUT P1, PT, P1, PT, PT, 0x8, 0x80 ;  /* 0x000000000080781c */ /* 0x000fe40000f2e170 */
[----:B------:R-:W-:Y:S01]  /*1650*/  CS2R R12, SRZ ;  /* 0x00000000000c7805 */ /* 0x000fe2000001ff00 */
[----:B------:R-:W-:Y:S01]  /*1660*/  IMAD.MOV.U32 R11, RZ, RZ, 0x1 ;  /* 0x00000001ff0b7424 */ /* 0x000fe200078e00ff */
[----:B------:R-:W4:Y:S01]  /*1670*/  LDC R0, c[0x0][0x374] ;  /* 0x0000dd00ff007b82 */ /* 0x000f220000000800 */
[----:B------:R-:W2:Y:S01]  /*1680*/  LDCU.64 UR22, c[0x0][0x348] ;  /* 0x00006900ff1677ac */ /* 0x000ea20008000a00 */
[----:B------:R-:W-:Y:S01]  /*1690*/  UMOV UR6, URZ ;  /* 0x000000ff00067c82 */ /* 0x000fe20008000000 */
[----:B-1----:R-:W-:-:S04]  /*16a0*/  UIADD3 UR5, UPT, UPT, UR13, 0x1f, URZ ;  /* 0x0000001f0d057890 */ /* 0x002fc8000fffe0ff */
[----:B------:R-:W-:-:S04]  /*16b0*/  USHF.R.S32.HI UR4, URZ, 0x1f, UR5 ;  /* 0x0000001fff047899 */ /* 0x000fc80008011405 */
[----:B------:R-:W-:-:S04]  /*16c0*/  ULEA.HI UR4, UR4, UR5, URZ, 0x5 ;  /* 0x0000000504047291 */ /* 0x000fc8000f8f28ff */
[----:B------:R-:W-:Y:S02]  /*16d0*/  USHF.R.S32.HI UR15, URZ, 0x5, UR4 ;  /* 0x00000005ff0f7899 */ /* 0x000fe40008011404 */
[----:B------:R-:W-:Y:S02]  /*16e0*/  UIADD3 UR4, UPT, UPT, UR13, -0x1, URZ ;  /* 0xffffffff0d047890 */ /* 0x000fe4000fffe0ff */
[----:B------:R-:W-:Y:S02]  /*16f0*/  UISETP.LT.U32.AND UP0, UPT, UR15, 0x14, UPT ;  /* 0x000000140f00788c */ /* 0x000fe4000bf01070 */
[----:B------:R-:W-:Y:S02]  /*1700*/  UISETP.GE.U32.AND UP1, UPT, UR4, -0x3f, UPT ;  /* 0xffffffc10400788c */ /* 0x000fe4000bf26070 */
[----:B------:R-:W-:Y:S02]  /*1710*/  USEL UR14, UR15, 0x14, UP0 ;  /* 0x000000140f0e7887 */ /* 0x000fe40008000000 */
[----:B------:R-:W-:-:S02]  /*1720*/  UIADD3 UR13, UPT, UPT, UR13, 0x3e, URZ ;  /* 0x0000003e0d0d7890 */ /* 0x000fc4000fffe0ff */
[----:B------:R-:W-:Y:S02]  /*1730*/  UIADD3 UR5, UPT, UPT, UR14, -0x1, URZ ;  /* 0xffffffff0e057890 */ /* 0x000fe4000fffe0ff */
[----:B------:R-:W-:-:S03]  /*1740*/  UIADD3 UR7, UPT, UPT, UR15, -UR14, URZ ;  /* 0x8000000e0f077290 */ /* 0x000fc6000fffe0ff */
[----:B------:R-:W-:-:S04]  /*1750*/  @UP1 UIADD3 UR5, UPT, UPT, UR14, URZ, URZ ;  /* 0x000000ff0e051290 */ /* 0x000fc8000fffe0ff */
[----:B--2---:R-:W-:-:S12]  /*1760*/  UIADD3 UR5, UPT, UPT, UR5, 0x1, URZ ;  /* 0x0000000105057890 */ /* 0x004fd8000fffe0ff */
.L_x_36:
[----:B------:R-:W-:Y:S01]  /*1770*/  UISETP.NE.AND UP0, UPT, UR37, URZ, UPT ;  /* 0x000000ff2500728c */ /* 0x000fe2000bf05270 */
[----:B------:R-:W1:Y:S08]  /*1780*/  S2UR UR37, SR_CgaCtaId ;  /* 0x00000000002579c3 */ /* 0x000e700000008800 */
[----:B------:R-:W-:Y:S05]  /*1790*/  BRA.U UP0, `(.L_x_19) ;  /* 0x0000000100347547 */ /* 0x000fea000b800000 */
[----:B------:R-:W2:Y:S01]  /*17a0*/  S2R R2, SR_CgaCtaId ;  /* 0x0000000000027919 */ /* 0x000ea20000008800 */
[----:B------:R-:W-:-:S04]  /*17b0*/  MOV R3, 0x400 ;  /* 0x0000040000037802 */ /* 0x000fc80000000f00 */
[----:B--2---:R-:W-:Y:S02]  /*17c0*/  LEA R2, R2, R3, 0x18 ;  /* 0x0000000302027211 */ /* 0x004fe400078ec0ff */
[----:B------:R-:W-:-:S03]  /*17d0*/  SHF.L.U32 R3, R11, 0x1f, RZ ;  /* 0x0000001f0b037819 */ /* 0x000fc600000006ff */
[----:B------:R-:W-:-:S04]  /*17e0*/  IMAD R2, R12, 0x8, R2 ;  /* 0x000000080c027824 */ /* 0x000fc800078e0202 */
[----:B------:R-:W2:Y:S02]  /*17f0*/  SYNCS.PHASECHK.TRANS64.TRYWAIT P0, [R2+URZ+0x200], R3 ;  /* 0x00020003020075a7 */ /* 0x000ea400080011ff */
[----:B--2---:R-:W-:Y:S05]  /*1800*/  @!P0 BRA `(.L_x_20) ;  /* 0x0000008000708947 */ /* 0x004fea0003800000 */
.L_x_142:
[----:B------:R-:W-:Y:S01]  /*1810*/  VIADD R12, R12, 0x1 ;  /* 0x000000010c0c7836 */ /* 0x000fe20000000000 */
[----:B------:R2:W-:Y:S04]  /*1820*/  SYNCS.ARRIVE.TRANS64.A1T0 RZ, [R2+URZ+0x1f0], RZ ;  /* 0x0001f0ff02ff79a7 */ /* 0x0005e800081000ff */
[----:B------:R-:W-:-:S04]  /*1830*/  ISETP.NE.AND P0, PT, R12, 0x2, PT ;  /* 0x000000020c00780c */ /* 0x000fc80003f05270 */
[----:B------:R-:W-:Y:S02]  /*1840*/  SEL R12, R12, RZ, P0 ;  /* 0x000000ff0c0c7207 */ /* 0x000fe40000000000 */
[----:B--2---:R-:W-:-:S04]  /*1850*/  SEL R2, RZ, 0x1, P0 ;  /* 0x00000001ff027807 */ /* 0x004fc80000000000 */
[----:B------:R-:W-:-:S07]  /*1860*/  LOP3.LUT R11, R11, R2, RZ, 0x3c, !PT ;  /* 0x000000020b0b7212 */ /* 0x000fce00078e3cff */
.L_x_19:
[----:B------:R-:W-:Y:S01]  /*1870*/  UMOV UR4, 0x400 ;  /* 0x0000040000047882 */ /* 0x000fe20000000000 */
[----:B------:R-:W-:Y:S01]  /*1880*/  SHF.L.U32 R2, R17, 0x1f, RZ ;  /* 0x0000001f11027819 */ /* 0x000fe200000006ff */
[----:B-1----:R-:W-:Y:S01]  /*1890*/  ULEA UR4, UR37, UR4, 0x18 ;  /* 0x0000000425047291 */ /* 0x002fe2000f8ec0ff */
[----:B------:R-:W-:Y:S01]  /*18a0*/  R2UR UR35, R15 ;  /* 0x000000000f2372ca */ /* 0x000fe200000e0000 */
[----:B------:R-:W-:Y:S01]  /*18b0*/  UISETP.GE.U32.AND UP0, UPT, UR13, 0x3f, UPT ;  /* 0x0000003f0d00788c */ /* 0x000fe2000bf06070 */
[----:B------:R-:W-:Y:S01]  /*18c0*/  R2UR UR11, R14 ;  /* 0x000000000e0b72ca */ /* 0x000fe200000e0000 */
[----:B------:R-:W-:Y:S01]  /*18d0*/  ULEA UR8, UR6, UR4, 0x3 ;  /* 0x0000000406087291 */ /* 0x000fe2000f8e18ff */
[----:B------:R-:W-:-:S08]  /*18e0*/  UMOV UR24, URZ ;  /* 0x000000ff00187c82 */ /* 0x000fd00008000000 */
[----:B------:R1:W2:Y:S01]  /*18f0*/  SYNCS.PHASECHK.TRANS64.TRYWAIT P0, [UR8+0xa0], R2 ;  /* 0x0000a002ff0075a7 */ /* 0x0002a20008001108 */
[----:B------:R-:W-:Y:S02]  /*1900*/  USHF.L.U32 UR35, UR35, 0x6, URZ ;  /* 0x0000000623237899 */ /* 0x000fe400080006ff */
[----:B------:R-:W-:Y:S01]  /*1910*/  USHF.L.U32 UR11, UR11, 0x8, URZ ;  /* 0x000000080b0b7899 */ /* 0x000fe200080006ff */
[----:B------:R-:W-:Y:S11]  /*1920*/  BRA.U !UP0, `(.L_x_21) ;  /* 0x0000000108a87547 */ /* 0x000ff6000b800000 */
[----:B------:R-:W-:Y:S01]  /*1930*/  UMOV UR16, URZ ;  /* 0x000000ff00107c82 */ /* 0x000fe20008000000 */
[----:B------:R-:W-:-:S05]  /*1940*/  UMOV UR17, UR6 ;  /* 0x0000000600117c82 */ /* 0x000fca0008000000 */
.L_x_26:
[----:B-1----:R-:W-:Y:S01]  /*1950*/  ULEA UR33, UR17, UR4, 0x3 ;  /* 0x0000000411217291 */ /* 0x002fe2000f8e18ff */
[----:B--2---:R-:W-:Y:S01]  /*1960*/  @!P5 MOV R3, 0x2800 ;  /* 0x000028000003d802 */ /* 0x004fe20000000f00 */
[----:B--2---:R-:W-:Y:S10]  /*1970*/  @P0 BRA `(.L_x_22) ;  /* 0x00000000000c0947 */ /* 0x004ff40003800000 */
[----:B------:R-:W-:-:S04]  /*1980*/  SHF.L.U32 R4, R17, 0x1f, RZ ;  /* 0x0000001f11047819 */ /* 0x000fc800000006ff */
[----:B------:R-:W2:Y:S02]  /*1990*/  SYNCS.PHASECHK.TRANS64.TRYWAIT P0, [UR33+0xa0], R4 ;  /* 0x0000a004ff0075a7 */ /* 0x000ea40008001121 */
[----:B--2---:R-:W-:Y:S05]  /*19a0*/  @!P0 BRA `(.L_x_23) ;  /* 0x00000080001c8947 */ /* 0x004fea0003800000 */
.L_x_22:
[----:B------:R2:W-:Y:S01]  /*19b0*/  @!P5 SYNCS.ARRIVE.TRANS64 RZ, [UR33], R3 ;  /* 0x00000003ffffd9a7 */ /* 0x0005e20008000021 */
[----:B------:R-:W-:Y:S04]  /*19c0*/  BSSY.RECONVERGENT B0, `(.L_x_24) ;  /* 0x0000003000007945 */ /* 0x000fe80003800200 */
[----:B------:R-:W-:Y:S05]  /*19d0*/  @P4 BRA `(.L_x_25) ;  /* 0x0000000000044947 */ /* 0x000fea0003800000 */
[----:B------:R-:W-:Y:S05]  /*19e0*/  BPT.TRAP 0x1 ;  /* 0x000000040000795c */ /* 0x000fea0000300000 */
.L_x_25:
[----:B------:R-:W-:Y:S05]  /*19f0*/  BSYNC.RECONVERGENT B0 ;  /* 0x0000000000007941 */ /* 0x000fea0003800200 */
.L_x_24:
[----:B------:R-:W-:Y:S02]  /*1a00*/  UIADD3 UR6, UPT, UPT, UR17, 0x1, URZ ;  /* 0x0000000111067890 */ /* 0x000fe4000fffe0ff */
[----:B------:R-:W-:Y:S02]  /*1a10*/  ULEA UR32, UR17, UR4, 0xb ;  /* 0x0000000411207291 */ /* 0x000fe4000f8e58ff */
[----:B------:R-:W-:Y:S02]  /*1a20*/  UISETP.NE.AND UP0, UPT, UR6, 0x14, UPT ;  /* 0x000000140600788c */ /* 0x000fe4000bf05270 */
[----:B------:R-:W-:Y:S02]  /*1a30*/  UIADD3 UR26, UP1, UPT, UR22, 0x80, URZ ;  /* 0x00000080161a7890 */ /* 0x000fe4000ff3e0ff */
[----:B------:R-:W-:Y:S02]  /*1a40*/  USEL UR9, URZ, 0x1, UP0 ;  /* 0x00000001ff097887 */ /* 0x000fe40008000000 */
[----:B------:R-:W-:-:S02]  /*1a50*/  USEL UR6, UR6, URZ, UP0 ;  /* 0x000000ff06067287 */ /* 0x000fc40008000000 */
[----:B------:R-:W-:Y:S02]  /*1a60*/  UIADD3 UR20, UP0, UPT, UR22, 0x180, URZ ;  /* 0x0000018016147890 */ /* 0x000fe4000ff1e0ff */
[----:B------:R-:W-:Y:S01]  /*1a70*/  ULEA UR8, UR6, UR4, 0x3 ;  /* 0x0000000406087291 */ /* 0x000fe2000f8e18ff */
[----:B------:R-:W-:Y:S01]  /*1a80*/  LOP3.LUT R17, R17, UR9, RZ, 0x3c, !PT ;  /* 0x0000000911117c12 */ /* 0x000fe2000f8e3cff */
[----:B------:R-:W-:Y:S02]  /*1a90*/  USHF.L.U32 UR34, UR16, 0x5, URZ ;  /* 0x0000000510227899 */ /* 0x000fe400080006ff */
[----:B------:R-:W-:Y:S01]  /*1aa0*/  UIADD3.X UR27, UPT, UPT, URZ, UR23, URZ, UP1, !UPT ;  /* 0x00000017ff1b7290 */ /* 0x000fe20008ffe4ff */
[----:B-1----:R-:W-:Y:S01]  /*1ab0*/  SHF.L.U32 R2, R17, 0x1f, RZ ;  /* 0x0000001f11027819 */ /* 0x002fe200000006ff */
[----:B------:R-:W-:Y:S02]  /*1ac0*/  UIADD3 UR32, UPT, UPT, UR32, 0x6600, URZ ;  /* 0x0000660020207890 */ /* 0x000fe4000fffe0ff */
[----:B------:R-:W-:Y:S01]  /*1ad0*/  UIADD3.X UR21, UPT, UPT, URZ, UR23, URZ, UP0, !UPT ;  /* 0x00000017ff157290 */ /* 0x000fe200087fe4ff */
[----:B------:R1:W1:Y:S01]  /*1ae0*/  SYNCS.PHASECHK.TRANS64.TRYWAIT P0, [UR8+0xa0], R2 ;  /* 0x0000a002ff0075a7 */ /* 0x0002620008001108 */
[----:B------:R-:W-:Y:S01]  /*1af0*/  ULEA UR8, UR17, UR4, 0xd ;  /* 0x0000000411087291 */ /* 0x000fe2000f8e68ff */
[----:B------:R-:W-:Y:S01]  /*1b00*/  UMOV UR18, 0x0 ;  /* 0x0000000000127882 */ /* 0x000fe20000000000 */
[----:B------:R-:W-:-:S02]  /*1b10*/  UMOV UR19, 0x10000000 ;  /* 0x1000000000137882 */ /* 0x000fc40000000000 */
[----:B------:R-:W-:Y:S01]  /*1b20*/  UIADD3 UR8, UPT, UPT, UR8, 0x10600, URZ ;  /* 0x0001060008087890 */ /* 0x000fe2000fffe0ff */
[----:B------:R1:W-:Y:S01]  /*1b30*/  UTMALDG.3D [UR32], [UR26], desc[UR18] ;  /* 0x000012201a0075b4 */ /* 0x0003e20008011000 */
[----:B------:R-:W-:Y:S01]  /*1b40*/  UMOV UR12, UR36 ;  /* 0x00000024000c7c82 */ /* 0x000fe20008000000 */
[----:B------:R-:W-:Y:S01]  /*1b50*/  UMOV UR9, UR33 ;  /* 0x0000002100097c82 */ /* 0x000fe20008000000 */
[----:B------:R-:W-:Y:S01]  /*1b60*/  UMOV UR10, UR34 ;  /* 0x00000022000a7c82 */ /* 0x000fe20008000000 */
[----:B------:R-:W-:Y:S01]  /*1b70*/  UIADD3 UR16, UPT, UPT, UR16, 0x1, URZ ;  /* 0x0000000110107890 */ /* 0x000fe2000fffe0ff */
[----:B------:R-:W-:Y:S01]  /*1b80*/  UMOV UR24, UR5 ;  /* 0x0000000500187c82 */ /* 0x000fe20008000000 */
[----:B------:R-:W-:Y:S02]  /*1b90*/  UMOV UR17, UR6 ;  /* 0x0000000600117c82 */ /* 0x000fe40008000000 */
[----:B------:R1:W-:Y:S01]  /*1ba0*/  UTMALDG.3D [UR8], [UR20], desc[UR18] ;  /* 0x00001208140075b4 */ /* 0x0003e20008011000 */
[----:B------:R-:W-:-:S09]  /*1bb0*/  UISETP.NE.AND UP0, UPT, UR16, UR5, UPT ;  /* 0x000000051000728c */ /* 0x000fd2000bf05270 */
[----:B------:R-:W-:Y:S05]  /*1bc0*/  BRA.U UP0, `(.L_x_26) ;  /* 0xfffffffd00607547 */ /* 0x000fea000b83ffff */
.L_x_21:
[----:B-1----:R-:W-:Y:S01]  /*1bd0*/  ULEA UR8, UR6, UR4, 0x3 ;  /* 0x0000000406087291 */ /* 0x002fe2000f8e18ff */
[----:B------:R-:W-:Y:S01]  /*1be0*/  SHF.L.U32 R2, R17, 0x1f, RZ ;  /* 0x0000001f11027819 */ /* 0x000fe200000006ff */
[----:B------:R-:W-:Y:S01]  /*1bf0*/  @!P1 SYNCS.ARRIVE.TRANS64.A1T0 RZ, [UR4+0x188], RZ ;  /* 0x000188ffffff99a7 */ /* 0x000fe20008100004 */
[----:B------:R-:W-:-:S06]  /*1c00*/  UISETP.GT.AND UP0, UPT, UR15, UR14, UPT ;  /* 0x0000000e0f00728c */ /* 0x000fcc000bf04270 */
[----:B--2---:R1:W2:Y:S03]  /*1c10*/  SYNCS.PHASECHK.TRANS64.TRYWAIT P0, [UR8+0xa0], R2 ;  /* 0x0000a002ff0075a7 */ /* 0x0042a60008001108 */
[----:B------:R-:W-:Y:S05]  /*1c20*/  BRA.U !UP0, `(.L_x_27) ;  /* 0x0000000108ac7547 */ /* 0x000fea000b800000 */
[----:B------:R-:W-:Y:S01]  /*1c30*/  UIADD3 UR21, UPT, UPT, UR7, UR24, URZ ;  /* 0x0000001807157290 */ /* 0x000fe2000fffe0ff */
[----:B------:R-:W-:-:S11]  /*1c40*/  UMOV UR25, UR6 ;  /* 0x0000000600197c82 */ /* 0x000fd60008000000 */
.L_x_32:
[----:B-1----:R-:W-:Y:S01]  /*1c50*/  ULEA UR17, UR25, UR4, 0x3 ;  /* 0x0000000419117291 */ /* 0x002fe2000f8e18ff */
[----:B--2---:R-:W-:Y:S01]  /*1c60*/  @!P5 MOV R3, 0x2800 ;  /* 0x000028000003d802 */ /* 0x004fe20000000f00 */
[----:B--2---:R-:W-:Y:S10]  /*1c70*/  @P0 BRA `(.L_x_28) ;  /* 0x00000000000c0947 */ /* 0x004ff40003800000 */
[----:B------:R-:W-:-:S04]  /*1c80*/  SHF.L.U32 R4, R17, 0x1f, RZ ;  /* 0x0000001f11047819 */ /* 0x000fc800000006ff */
[----:B------:R-:W2:Y:S02]  /*1c90*/  SYNCS.PHASECHK.TRANS64.TRYWAIT P0, [UR17+0xa0], R4 ;  /* 0x0000a004ff0075a7 */ /* 0x000ea40008001111 */
[----:B--2---:R-:W-:Y:S05]  /*1ca0*/  @!P0 BRA `(.L_x_29) ;  /* 0x0000007c00748947 */ /* 0x004fea0003800000 */
.L_x_28:
[----:B------:R2:W-:Y:S01]  /*1cb0*/  @!P5 SYNCS.ARRIVE.TRANS64 RZ, [UR17], R3 ;  /* 0x00000003ffffd9a7 */ /* 0x0005e20008000011 */
[----:B------:R-:W-:Y:S04]  /*1cc0*/  BSSY.RECONVERGENT B0, `(.L_x_30) ;  /* 0x0000003000007945 */ /* 0x000fe80003800200 */
[----:B------:R-:W-:Y:S05]  /*1cd0*/  @P4 BRA `(.L_x_31) ;  /* 0x0000000000044947 */ /* 0x000fea0003800000 */
[----:B------:R-:W-:Y:S05]  /*1ce0*/  BPT.TRAP 0x1 ;  /* 0x000000040000795c */ /* 0x000fea0000300000 */
.L_x_31:
[----:B------:R-:W-:Y:S05]  /*1cf0*/  BSYNC.RECONVERGENT B0 ;  /* 0x0000000000007941 */ /* 0x000fea0003800200 */
.L_x_30:
        /* <DEDUP_REMOVED lines=10> */
[----:B------:R-:W-:Y:S01]  /*1da0*/  UIADD3 UR16, UPT, UPT, UR16, 0x6600, URZ ;  /* 0x0000660010107890 */ /* 0x000fe2000fffe0ff */
[----:B-1----:R-:W-:Y:S01]  /*1db0*/  SHF.L.U32 R2, R17, 0x1f, RZ ;  /* 0x0000001f11027819 */ /* 0x002fe200000006ff */
[----:B------:R-:W-:Y:S02]  /*1dc0*/  UIADD3.X UR31, UPT, UPT, URZ, UR23, URZ, UP1, !UPT ;  /* 0x00000017ff1f7290 */ /* 0x000fe40008ffe4ff */
[----:B------:R-:W-:Y:S01]  /*1dd0*/  UIADD3.X UR29, UPT, UPT, URZ, UR23, URZ, UP0, !UPT ;  /* 0x00000017ff1d7290 */ /* 0x000fe200087fe4ff */
[----:B------:R1:W1:Y:S01]  /*1de0*/  SYNCS.PHASECHK.TRANS64.TRYWAIT P0, [UR8+0xa0], R2 ;  /* 0x0000a002ff0075a7 */ /* 0x0002620008001108 */
[----:B------:R-:W-:Y:S01]  /*1df0*/  ULEA UR8, UR25, UR4, 0xd ;  /* 0x0000000419087291 */ /* 0x000fe2000f8e68ff */
[----:B------:R-:W-:Y:S01]  /*1e00*/  UMOV UR26, 0x0 ;  /* 0x00000000001a7882 */ /* 0x000fe20000000000 */
[----:B------:R-:W-:-:S02]  /*1e10*/  UMOV UR27, 0x10000000 ;  /* 0x10000000001b7882 */ /* 0x000fc40000000000 */
[----:B------:R-:W-:Y:S01]  /*1e20*/  UIADD3 UR8, UPT, UPT, UR8, 0x10600, URZ ;  /* 0x0001060008087890 */ /* 0x000fe2000fffe0ff */
[----:B------:R-:W-:Y:S01]  /*1e30*/  UMOV UR19, UR35 ;  /* 0x0000002300137c82 */ /* 0x000fe20008000000 */
[----:B------:R-:W-:Y:S01]  /*1e40*/  UMOV UR20, UR36 ;  /* 0x0000002400147c82 */ /* 0x000fe20008000000 */
[----:B------:R-:W-:Y:S01]  /*1e50*/  UMOV UR12, UR36 ;  /* 0x00000024000c7c82 */ /* 0x000fe20008000000 */
[----:B------:R-:W-:Y:S01]  /*1e60*/  UMOV UR9, UR17 ;  /* 0x0000001100097c82 */ /* 0x000fe20008000000 */
[----:B------:R-:W-:Y:S01]  /*1e70*/  UMOV UR10, UR18 ;  /* 0x00000012000a7c82 */ /* 0x000fe20008000000 */
[----:B------:R1:W-:Y:S01]  /*1e80*/  UTMALDG.3D [UR16], [UR30], desc[UR26] ;  /* 0x00001a101e0075b4 */ /* 0x0003e20008011000 */
[----:B------:R-:W-:Y:S01]  /*1e90*/  UIADD3 UR24, UPT, UPT, UR24, 0x1, URZ ;  /* 0x0000000118187890 */ /* 0x000fe2000fffe0ff */
[----:B------:R-:W-:-:S03]  /*1ea0*/  UMOV UR25, UR6 ;  /* 0x0000000600197c82 */ /* 0x000fc60008000000 */
[----:B------:R-:W-:Y:S01]  /*1eb0*/  UISETP.NE.AND UP0, UPT, UR24, UR21, UPT ;  /* 0x000000151800728c */ /* 0x000fe2000bf05270 */
[----:B------:R1:W-:Y:S08]  /*1ec0*/  UTMALDG.3D [UR8], [UR28], desc[UR26] ;  /* 0x00001a081c0075b4 */ /* 0x0003f00008011000 */
[----:B------:R-:W-:Y:S05]  /*1ed0*/  BRA.U UP0, `(.L_x_32) ;  /* 0xfffffffd005c7547 */ /* 0x000fea000b83ffff */
.L_x_27:
[C---:B-1----:R-:W-:Y:S01]  /*1ee0*/  LEA R2, R16.reuse, UR4, 0x3 ;  /* 0x0000000410027c11 */ /* 0x042fe2000f8e18ff */
[----:B------:R-:W-:Y:S01]  /*1ef0*/  NOP ;  /* 0x0000000000007918 */ /* 0x000fe20000000000 */
[----:B--2---:R-:W-:Y:S02]  /*1f00*/  SHF.L.U32 R3, R13, 0x1f, RZ ;  /* 0x0000001f0d037819 */ /* 0x004fe400000006ff */
[----:B------:R-:W-:Y:S02]  /*1f10*/  LEA R4, R16, UR4, 0x4 ;  /* 0x0000000410047c11 */ /* 0x000fe4000f8e20ff */
[----:B------:R-:W1:Y:S02]  /*1f20*/  SYNCS.PHASECHK.TRANS64.TRYWAIT P0, [R2+URZ+0x190], R3 ;  /* 0x00019003020075a7 */ /* 0x000e6400080011ff */
[----:B-1----:R-:W-:Y:S05]  /*1f30*/  @!P0 BRA `(.L_x_33) ;  /* 0x0000007800e88947 */ /* 0x002fea0003800000 */
.L_x_145:
[----:B------:R-:W2:Y:S01]  /*1f40*/  LDS.128 R4, [R4+0x220] ;  /* 0x0002200004047984 */ /* 0x000ea20000000c00 */
[----:B---3--:R-:W-:Y:S01]  /*1f50*/  ISETP.GE.AND P0, PT, R40, 0x1, PT ;  /* 0x000000012800780c */ /* 0x008fe20003f06270 */
[----:B-1----:R-:W-:Y:S01]  /*1f60*/  VIADD R2, R2, 0x1a0 ;  /* 0x000001a002027836 */ /* 0x002fe20000000000 */
[----:B------:R-:W-:Y:S01]  /*1f70*/  @!PT LDS RZ, [RZ] ;  /* 0x00000000fffff984 */ /* 0x000fe20000000800 */
[----:B------:R-:W-:Y:S01]  /*1f80*/  @!PT LDS RZ, [RZ] ;  /* 0x00000000fffff984 */ /* 0x000fe20000000800 */
[----:B------:R-:W-:Y:S01]  /*1f90*/  @!PT LDS RZ, [RZ] ;  /* 0x00000000fffff984 */ /* 0x000fe20000000800 */
[----:B------:R-:W-:Y:S01]  /*1fa0*/  @!PT LDS RZ, [RZ] ;  /* 0x00000000fffff984 */ /* 0x000fe20000000800 */
[----:B------:R1:W-:Y:S06]  /*1fb0*/  MEMBAR.ALL.CTA ;  /* 0x0000000000007992 */ /* 0x0003ec0000008000 */
[----:B-1----:R-:W1:Y:S01]  /*1fc0*/  FENCE.VIEW.ASYNC.S ;  /* 0x00000000000073c6 */ /* 0x002e620000000000 */
[----:B------:R-:W-:-:S04]  /*1fd0*/  PRMT R2, RZ, 0x654, R2 ;  /* 0x00000654ff027816 */ /* 0x000fc80000000002 */
[----:B-1----:R1:W-:Y:S01]  /*1fe0*/  SYNCS.ARRIVE.TRANS64.RED.A1T0 RZ, [R2+URZ], RZ ;  /* 0x000000ff02ff79a7 */ /* 0x0023e200081004ff */
[----:B--2---:R-:W-:-:S13]  /*1ff0*/  LOP3.LUT P2, RZ, R6, 0x1, RZ, 0xc0, !PT ;  /* 0x0000000106ff7812 */ /* 0x004fda000784c0ff */
[----:B------:R-:W-:Y:S01]  /*2000*/  @P2 SHF.R.U32.HI R3, RZ, 0x10, R5 ;  /* 0x00000010ff032819 */ /* 0x000fe20000011605 */
[----:B------:R-:W-:Y:S01]  /*2010*/  VOTEU.ANY UP0, P2 ;  /* 0x0000000000ff7886 */ /* 0x000fe20001000100 */
[----:B------:R-:W-:Y:S02]  /*2020*/  @P2 MOV R10, R4 ;  /* 0x00000004000a2202 */ /* 0x000fe40000000f00 */
[----:B------:R-:W-:Y:S02]  /*2030*/  @P2 R2UR.BROADCAST UR8, R3 ;  /* 0x00000000030822ca */ /* 0x000fe400008e0000 */
[----:B------:R-:W-:-:S11]  /*2040*/  @P2 LOP3.LUT R9, R5, 0xffff, RZ, 0xc0, !PT ;  /* 0x0000ffff05092812 */ /* 0x000fd600078ec0ff */
[----:B------:R-:W-:Y:S01]  /*2050*/  @UP0 UMOV UR36, UR8 ;  /* 0x0000000800240c82 */ /* 0x000fe20008000000 */
[----:B-1----:R-:W-:Y:S05]  /*2060*/  @!P0 BRA `(.L_x_34) ;  /* 0x0000000000b88947 */ /* 0x002fea0003800000 */
[----:B------:R-:W4:Y:S01]  /*2070*/  LDC.64 R4, c[0x0][0xb18] ;  /* 0x0002c600ff047b82 */ /* 0x000f220000000a00 */
[----:B------:R-:W-:-:S07]  /*2080*/  ISETP.NE.AND P3, PT, R40, 0x1, PT ;  /* 0x000000012800780c */ /* 0x000fce0003f65270 */
[----:B------:R-:W1:Y:S08]  /*2090*/  LDC.64 R6, c[0x0][0xb10] ;  /* 0x0002c400ff067b82 */ /* 0x000e700000000a00 */
[----:B------:R-:W2:Y:S08]  /*20a0*/  LDC R14, c[0x0][0xb20] ;  /* 0x0002c800ff0e7b82 */ /* 0x000eb00000000800 */
[----:B------:R-:W3:Y:S01]  /*20b0*/  LDC R15, c[0x0][0xb0c] ;  /* 0x0002c300ff0f7b82 */ /* 0x000ee20000000800 */
[----:B----4-:R-:W-:Y:S01]  /*20c0*/  IMAD.HI.U32 R19, R0, R5, RZ ;  /* 0x0000000500137227 */ /* 0x010fe200078e00ff */
[----:B------:R-:W-:-:S03]  /*20d0*/  ISETP.NE.AND P0, PT, R4, 0x1, PT ;  /* 0x000000010400780c */ /* 0x000fc60003f05270 */
[----:B------:R-:W-:-:S03]  /*20e0*/  IMAD.HI.U32 R5, R9, R5, RZ ;  /* 0x0000000509057227 */ /* 0x000fc600078e00ff */
[----:B------:R-:W4:Y:S01]  /*20f0*/  LDC.64 R2, c[0x0][0xb28] ;  /* 0x0002ca00ff027b82 */ /* 0x000f220000000a00 */
[----:B-1----:R-:W-:-:S04]  /*2100*/  IMAD.HI.U32 R20, R8, R6, RZ ;  /* 0x0000000608147227 */ /* 0x002fc800078e00ff */
[----:B------:R-:W-:Y:S01]  /*2110*/  IMAD.HI.U32 R21, R10, R6, RZ ;  /* 0x000000060a157227 */ /* 0x000fe200078e00ff */
[----:B------:R-:W-:Y:S02]  /*2120*/  SHF.R.U32.HI R20, RZ, R7, R20 ;  /* 0x00000007ff147219 */ /* 0x000fe40000011614 */
[-C--:B--2---:R-:W-:Y:S02]  /*2130*/  SHF.R.U32.HI R19, RZ, R14.reuse, R19 ;  /* 0x0000000eff137219 */ /* 0x084fe40000011613 */
[----:B------:R-:W-:Y:S02]  /*2140*/  SHF.R.U32.HI R5, RZ, R14, R5 ;  /* 0x0000000eff057219 */ /* 0x000fe40000011605 */
[----:B------:R-:W-:Y:S02]  /*2150*/  SEL R19, R0, R19, !P0 ;  /* 0x0000001300137207 */ /* 0x000fe40004000000 */
[----:B------:R-:W-:Y:S02]  /*2160*/  SHF.R.U32.HI R21, RZ, R7, R21 ;  /* 0x00000007ff157219 */ /* 0x000fe40000011615 */
[----:B---3--:R-:W-:-:S02]  /*2170*/  ISETP.NE.AND P1, PT, R15, 0x1, PT ;  /* 0x000000010f00780c */ /* 0x008fc40003f25270 */
[----:B------:R-:W-:Y:S02]  /*2180*/  SEL R5, R9, R5, !P0 ;  /* 0x0000000509057207 */ /* 0x000fe40004000000 */
[----:B------:R-:W-:Y:S02]  /*2190*/  SEL R20, R8, R20, !P1 ;  /* 0x0000001408147207 */ /* 0x000fe40004800000 */
[----:B------:R-:W-:Y:S01]  /*21a0*/  SEL R21, R10, R21, !P1 ;  /* 0x000000150a157207 */ /* 0x000fe20004800000 */
[----:B----4-:R-:W-:-:S04]  /*21b0*/  IMAD.HI.U32 R18, R19, R2, RZ ;  /* 0x0000000213127227 */ /* 0x010fc800078e00ff */
        /* <DEDUP_REMOVED lines=10> */
[----:B------:R-:W-:-:S04]  /*2260*/  @!P0 IMAD.HI.U32 R7, R21, R2, RZ ;  /* 0x0000000215078227 */ /* 0x000fc800078e00ff */
[----:B------:R-:W-:Y:S01]  /*2270*/  IMAD.MOV R2, RZ, RZ, -R6 ;  /* 0x000000ffff027224 */ /* 0x000fe200078e0a06 */
[----:B------:R-:W-:Y:S02]  /*2280*/  @!P0 SHF.R.U32.HI R3, RZ, R3, R7 ;  /* 0x00000003ff038219 */ /* 0x000fe40000011607 */
[----:B------:R-:W-:Y:S01]  /*2290*/  IADD3 R7, PT, PT, -R5, RZ, RZ ;  /* 0x000000ff05077210 */ /* 0x000fe20007ffe1ff */
[----:B------:R-:W-:Y:S01]  /*22a0*/  IMAD R2, R40, R2, R5 ;  /* 0x0000000228027224 */ /* 0x000fe200078e0205 */
        /* <DEDUP_REMOVED lines=10> */
.L_x_34:
[----:B------:R-:W1:Y:S02]  /*2350*/  LDCU UR8, c[0x0][0xb30] ;  /* 0x00016600ff0877ac */ /* 0x000e640008000800 */
[----:B-1----:R-:W-:-:S09]  /*2360*/  UISETP.NE.AND UP0, UPT, UR8, 0x1, UPT ;  /* 0x000000010800788c */ /* 0x002fd2000bf05270 */
[----:B------:R-:W-:Y:S05]  /*2370*/  BRA.U UP0, `(.L_x_35) ;  /* 0x0000000100407547 */ /* 0x000fea000b800000 */
[----:B------:R-:W1:Y:S08]  /*2380*/  LDC.64 R4, c[0x0][0xb10] ;  /* 0x0002c400ff047b82 */ /* 0x000e700000000a00 */
[----:B------:R-:W2:Y:S08]  /*2390*/  LDC.64 R2, c[0x0][0xb18] ;  /* 0x0002c600ff027b82 */ /* 0x000eb00000000a00 */
[----:B------:R-:W3:Y:S08]  /*23a0*/  LDC R6, c[0x0][0xb20] ;  /* 0x0002c800ff067b82 */ /* 0x000ef00000000800 */
[----:B------:R-:W4:Y:S01]  /*23b0*/  LDC R7, c[0x0][0xb0c] ;  /* 0x0002c300ff077b82 */ /* 0x000f220000000800 */
[----:B-1----:R-:W-:-:S05]  /*23c0*/  IMAD.HI.U32 R4, R10, R4, RZ ;  /* 0x000000040a047227 */ /* 0x002fca00078e00ff */
[----:B------:R-:W-:Y:S01]  /*23d0*/  SHF.R.U32.HI R4, RZ, R5, R4 ;  /* 0x00000005ff047219 */ /* 0x000fe20000011604 */
[----:B--2---:R-:W-:Y:S01]  /*23e0*/  IMAD.HI.U32 R3, R9, R3, RZ ;  /* 0x0000000309037227 */ /* 0x004fe200078e00ff */
[----:B------:R-:W-:-:S04]  /*23f0*/  ISETP.NE.AND P0, PT, R2, 0x1, PT ;  /* 0x000000010200780c */ /* 0x000fc80003f05270 */
[----:B---3--:R-:W-:-:S04]  /*2400*/  SHF.R.U32.HI R3, RZ, R6, R3 ;  /* 0x00000006ff037219 */ /* 0x008fc80000011603 */
[----:B------:R-:W-:Y:S02]  /*2410*/  SEL R3, R9, R3, !P0 ;  /* 0x0000000309037207 */ /* 0x000fe40004000000 */
[----:B----4-:R-:W-:-:S04]  /*2420*/  ISETP.NE.AND P1, PT, R7, 0x1, PT ;  /* 0x000000010700780c */ /* 0x010fc80003f25270 */
[----:B------:R-:W-:-:S05]  /*2430*/  SEL R4, R10, R4, !P1 ;  /* 0x000000040a047207 */ /* 0x000fca0004800000 */
[----:B------:R-:W-:Y:S02]  /*2440*/  IMAD.IADD R5, R3, 0x1, -R4 ;  /* 0x0000000103057824 */ /* 0x000fe400078e0a04 */
[----:B------:R-:W-:Y:S02]  /*2450*/  IMAD.IADD R3, R4, 0x1, -R3 ;  /* 0x0000000104037824 */ /* 0x000fe400078e0a03 */
[----:B------:R-:W-:Y:S02]  /*2460*/  IMAD R10, R5, R7, R10 ;  /* 0x00000007050a7224 */ /* 0x000fe400078e020a */
[----:B------:R-:W-:-:S07]  /*2470*/  IMAD R9, R3, R2, R9 ;  /* 0x0000000203097224 */ /* 0x000fce00078e0209 */
.L_x_35:
[----:B------:R-:W-:Y:S01]  /*2480*/  VIADD R16, R16, 0x1 ;  /* 0x0000000110107836 */ /* 0x000fe20000000000 */
[----:B------:R-:W-:Y:S01]  /*2490*/  PLOP3.LUT P1, PT, PT, PT, PT, 0x80, 0x8 ;  /* 0x000000000008781c */ /* 0x000fe20003f2f070 */
[----:B------:R-:W-:Y:S02]  /*24a0*/  IMAD.IADD R15, R10, 0x1, R95 ;  /* 0x000000010a0f7824 */ /* 0x000fe400078e025f */
[----:B------:R-:W-:Y:S01]  /*24b0*/  IMAD.IADD R14, R9, 0x1, R94 ;  /* 0x00000001090e7824 */ /* 0x000fe200078e025e */
[----:B------:R-:W-:-:S04]  /*24c0*/  ISETP.NE.AND P0, PT, R16, 0x2, PT ;  /* 0x000000021000780c */ /* 0x000fc80003f05270 */
[----:B------:R-:W-:Y:S02]  /*24d0*/  SEL R2, RZ, 0x1, P0 ;  /* 0x00000001ff027807 */ /* 0x000fe40000000000 */
[----:B------:R-:W-:Y:S02]  /*24e0*/  SEL R16, R16, RZ, P0 ;  /* 0x000000ff10107207 */ /* 0x000fe40000000000 */
[----:B------:R-:W-:Y:S01]  /*24f0*/  LOP3.LUT R13, R13, R2, RZ, 0x3c, !PT ;  /* 0x000000020d0d7212 */ /* 0x000fe200078e3cff */
[----:B------:R-:W-:Y:S06]  /*2500*/  @P2 BRA `(.L_x_36) ;  /* 0xfffffff000982947 */ /* 0x000fec000383ffff */
[----:B------:R-:W-:Y:S01]  /*2510*/  UIADD3 UR4, UPT, UPT, UR4, 0xa0, URZ ;  /* 0x000000a004047890 */ /* 0x000fe2000fffe0ff */
[----:B------:R-:W-:-:S03]  /*2520*/  SHF.L.U32 R2, R17, 0x1f, RZ ;  /* 0x0000001f11027819 */ /* 0x000fc600000006ff */
[----:B------:R-:W-:-:S09]  /*2530*/  ULEA UR5, UR6, UR4, 0x3 ;  /* 0x0000000406057291 */ /* 0x000fd2000f8e18ff */
[----:B------:R-:W1:Y:S02]  /*2540*/  SYNCS.PHASECHK.TRANS64.TRYWAIT P0, [UR5], R2 ;  /* 0x00000002ff0075a7 */ /* 0x000e640008001105 */
[----:B-1----:R-:W-:Y:S05]  /*2550*/  @!P0 BRA `(.L_x_37) ;  /* 0x0000007400748947 */ /* 0x002fea0003800000 */
.L_x_147:
[----:B------:R-:W-:-:S04]  /*2560*/  UIADD3 UR6, UPT, UPT, UR6, 0x1, URZ ;  /* 0x0000000106067890 */ /* 0x000fc8000fffe0ff */
[----:B------:R-:W-:-:S04]  /*2570*/  UISETP.NE.AND UP0, UPT, UR6, 0x14, UPT ;  /* 0x000000140600788c */ /* 0x000fc8000bf05270 */
[----:B------:R-:W-:Y:S02]  /*2580*/  USEL UR7, URZ, 0x1, UP0 ;  /* 0x00000001ff077887 */ /* 0x000fe40008000000 */
[----:B------:R-:W-:-:S04]  /*2590*/  USEL UR6, UR6, URZ, UP0 ;  /* 0x000000ff06067287 */ /* 0x000fc80008000000 */
[----:B------:R-:W-:Y:S01]  /*25a0*/  ULEA UR5, UR6, UR4, 0x3 ;  /* 0x0000000406057291 */ /* 0x000fe2000f8e18ff */
[----:B-1----:R-:W-:-:S04]  /*25b0*/  LOP3.LUT R2, R17, UR7, RZ, 0x3c, !PT ;  /* 0x0000000711027c12 */ /* 0x002fc8000f8e3cff */
[----:B------:R-:W-:-:S04]  /*25c0*/  SHF.L.U32 R3, R2, 0x1f, RZ ;  /* 0x0000001f02037819 */ /* 0x000fc800000006ff */
[----:B------:R-:W1:Y:S02]  /*25d0*/  SYNCS.PHASECHK.TRANS64.TRYWAIT P0, [UR5], R3 ;  /* 0x00000003ff0075a7 */ /* 0x000e640008001105 */
[----:B-1----:R-:W-:Y:S05]  /*25e0*/  @!P0 BRA `(.L_x_38) ;  /* 0x0000007400688947 */ /* 0x002fea0003800000 */
.L_x_149:
[----:B------:R-:W-:-:S04]  /*25f0*/  UIADD3 UR6, UPT, UPT, UR6, 0x1, URZ ;  /* 0x0000000106067890 */ /* 0x000fc8000fffe0ff */
[----:B------:R-:W-:-:S04]  /*2600*/  UISETP.NE.AND UP0, UPT, UR6, 0x14, UPT ;  /* 0x000000140600788c */ /* 0x000fc8000bf05270 */
[----:B------:R-:W-:Y:S02]  /*2610*/  USEL UR7, URZ, 0x1, UP0 ;  /* 0x00000001ff077887 */ /* 0x000fe40008000000 */
[----:B------:R-:W-:-:S04]  /*2620*/  USEL UR6, UR6, URZ, UP0 ;  /* 0x000000ff06067287 */ /* 0x000fc80008000000 */
[----:B------:R-:W-:Y:S01]  /*2630*/  ULEA UR5, UR6, UR4, 0x3 ;  /* 0x0000000406057291 */ /* 0x000fe2000f8e18ff */
[----:B------:R-:W-:-:S04]  /*2640*/  LOP3.LUT R2, R2, UR7, RZ, 0x3c, !PT ;  /* 0x0000000702027c12 */ /* 0x000fc8000f8e3cff */
[----:B-1----:R-:W-:-:S04]  /*2650*/  SHF.L.U32 R3, R2, 0x1f, RZ ;  /* 0x0000001f02037819 */ /* 0x002fc800000006ff */
[----:B------:R-:W1:Y:S02]  /*2660*/  SYNCS.PHASECHK.TRANS64.TRYWAIT P0, [UR5], R3 ;  /* 0x00000003ff0075a7 */ /* 0x000e640008001105 */
[----:B-1----:R-:W-:Y:S05]  /*2670*/  @!P0 BRA `(.L_x_39) ;  /* 0x00000074005c8947 */ /* 0x002fea0003800000 */
.L_x_151:
        /* <DEDUP_REMOVED lines=9> */
.L_x_153:
        /* <DEDUP_REMOVED lines=9> */
.L_x_155:
        /* <DEDUP_REMOVED lines=9> */
.L_x_157:
        /* <DEDUP_REMOVED lines=9> */
.L_x_159:
        /* <DEDUP_REMOVED lines=9> */
.L_x_161:
        /* <DEDUP_REMOVED lines=9> */
.L_x_163:
        /* <DEDUP_REMOVED lines=9> */
.L_x_165:
        /* <DEDUP_REMOVED lines=9> */
.L_x_167:
        /* <DEDUP_REMOVED lines=9> */
.L_x_169:
        /* <DEDUP_REMOVED lines=9> */
.L_x_171:
        /* <DEDUP_REMOVED lines=9> */
.L_x_173:
        /* <DEDUP_REMOVED lines=9> */
.L_x_175:
        /* <DEDUP_REMOVED lines=9> */
.L_x_177:
        /* <DEDUP_REMOVED lines=9> */
.L_x_179:
        /* <DEDUP_REMOVED lines=9> */
.L_x_181:
        /* <DEDUP_REMOVED lines=9> */
.L_x_183:
[----:B------:R-:W-:-:S04]  /*2f80*/  UIADD3 UR6, UPT, UPT, UR6, 0x1, URZ ;  /* 0x0000000106067890 */ /* 0x000fc8000fffe0ff */
[----:B------:R-:W-:-:S04]  /*2f90*/  UISETP.NE.AND UP0, UPT, UR6, 0x14, UPT ;  /* 0x000000140600788c */ /* 0x000fc8000bf05270 */
[----:B------:R-:W-:Y:S02]  /*2fa0*/  USEL UR5, URZ, 0x1, UP0 ;  /* 0x00000001ff057887 */ /* 0x000fe40008000000 */
[----:B------:R-:W-:-:S04]  /*2fb0*/  USEL UR6, UR6, URZ, UP0 ;  /* 0x000000ff06067287 */ /* 0x000fc80008000000 */
[----:B------:R-:W-:Y:S01]  /*2fc0*/  ULEA UR6, UR6, UR4, 0x3 ;  /* 0x0000000406067291 */ /* 0x000fe2000f8e18ff */
[----:B------:R-:W-:-:S04]  /*2fd0*/  LOP3.LUT R2, R2, UR5, RZ, 0x3c, !PT ;  /* 0x0000000502027c12 */ /* 0x000fc8000f8e3cff */
[----:B------:R-:W-:Y:S01]  /*2fe0*/  SHF.L.U32 R2, R2, 0x1f, RZ ;  /* 0x0000001f02027819 */ /* 0x000fe200000006ff */
[----:B-1--4-:R-:W-:-:S07]  /*2ff0*/  IMAD.U32 R0, RZ, RZ, UR6 ;  /* 0x00000006ff007e24 */ /* 0x012fce000f8e00ff */
.L_x_56:
[----:B-1----:R1:W2:Y:S02]  /*3000*/  SYNCS.PHASECHK.TRANS64.TRYWAIT P0, [R0+URZ], R2 ;  /* 0x00000002000075a7 */ /* 0x0022a400080011ff */
[----:B--2---:R-:W-:Y:S05]  /*3010*/  @!P0 NANOSLEEP.SYNCS 0x989680 ;  /* 0x009896800000895d */ /* 0x004fea0003900000 */
[----:B------:R-:W2:Y:S02]  /*3020*/  @!P0 SYNCS.PHASECHK.TRANS64 P0, [R0+URZ], R2 ;  /* 0x00000002000085a7 */ /* 0x000ea400080010ff */
[----:B--2---:R-:W-:Y:S05]  /*3030*/  @P0 EXIT ;  /* 0x000000000000094d */ /* 0x004fea0003800000 */
[----:B------:R-:W-:Y:S05]  /*3040*/  BRA `(.L_x_56) ;  /* 0xfffffffc00ec7947 */ /* 0x000fea000383ffff */
.L_x_18:
[----:B------:R-:W-:-:S04]  /*3050*/  UISETP.NE.AND UP1, UPT, UR37, URZ, UPT ;  /* 0x000000ff2500728c */ /* 0x000fc8000bf25270 */
[----:B------:R-:W-:-:S09]  /*3060*/  UISETP.NE.OR UP1, UPT, UR8, 0x1, UP1 ;  /* 0x000000010800788c */ /* 0x000fd20008f25670 */
[----:B------:R-:W-:Y:S05]  /*3070*/  BRA.U UP1, `(.L_x_57) ;  /* 0x0000000501487547 */ /* 0x000fea000b800000 */
[----:B------:R-:W-:Y:S01]  /*3080*/  ISETP.NE.AND P2, PT, R2, RZ, PT ;  /* 0x000000ff0200720c */ /* 0x000fe20003f45270 */
[----:B------:R-:W-:Y:S01]  /*3090*/  IMAD.MOV.U32 R12, RZ, RZ, 0x1 ;  /* 0x00000001ff0c7424 */ /* 0x000fe200078e00ff */
[----:B------:R-:W-:Y:S02]  /*30a0*/  CS2R R10, SRZ ;  /* 0x00000000000a7805 */ /* 0x000fe4000001ff00 */
[----:B------:R-:W-:Y:S01]  /*30b0*/  CS2R R8, SRZ ;  /* 0x0000000000087805 */ /* 0x000fe2000001ff00 */
[----:B------:R-:W-:Y:S01]  /*30c0*/  UMOV UR4, 0x400 ;  /* 0x0000040000047882 */ /* 0x000fe20000000000 */
[----:B------:R-:W-:Y:S01]  /*30d0*/  UMOV UR6, URZ ;  /* 0x000000ff00067c82 */ /* 0x000fe20008000000 */
[----:B------:R-:W-:-:S12]  /*30e0*/  ULEA UR37, UR37, UR4, 0x18 ;  /* 0x0000000425257291 */ /* 0x000fd8000f8ec0ff */
.L_x_61:
[----:B------:R-:W-:Y:S02]  /*30f0*/  LEA R0, R8, UR37, 0x3 ;  /* 0x0000002508007c11 */ /* 0x000fe4000f8e18ff */
[----:B------:R-:W-:-:S03]  /*3100*/  SHF.L.U32 R4, R9, 0x1f, RZ ;  /* 0x0000001f09047819 */ /* 0x000fc600000006ff */
[----:B------:R-:W-:Y:S01]  /*3110*/  VIADD R5, R0, 0x200 ;  /* 0x0000020000057836 */ /* 0x000fe20000000000 */
[----:B------:R-:W1:Y:S02]  /*3120*/  SYNCS.PHASECHK.TRANS64.TRYWAIT P0, [R0+URZ+0x1f0], R4 ;  /* 0x0001f004000075a7 */ /* 0x000e6400080011ff */
[----:B-1----:R-:W-:Y:S05]  /*3130*/  @!P0 BRA `(.L_x_58) ;  /* 0x0000007000448947 */ /* 0x002fea0003800000 */
.L_x_184:
[----:B------:R-:W-:Y:S01]  /*3140*/  ULEA UR5, UR6, UR37, 0x3 ;  /* 0x0000002506057291 */ /* 0x000fe2000f8e18ff */
[----:B-1----:R-:W-:Y:S01]  /*3150*/  PRMT R0, RZ, 0x654, R5 ;  /* 0x00000654ff007816 */ /* 0x002fe20000000005 */
[----:B------:R-:W-:Y:S01]  /*3160*/  @!P2 IMAD.MOV.U32 R4, RZ, RZ, 0x10 ;  /* 0x00000010ff04a424 */ /* 0x000fe200078e00ff */
[----:B------:R-:W-:Y:S01]  /*3170*/  SHF.L.U32 R5, R12, 0x1f, RZ ;  /* 0x0000001f0c057819 */ /* 0x000fe200000006ff */
[----:B------:R-:W-:Y:S01]  /*3180*/  UIADD3 UR4, UPT, UPT, UR5, 0x190, URZ ;  /* 0x0000019005047890 */ /* 0x000fe2000fffe0ff */
[----:B------:R1:W-:Y:S05]  /*3190*/  SYNCS.ARRIVE.TRANS64.RED.A1T0 RZ, [R0+URZ], RZ ;  /* 0x000000ff00ff79a7 */ /* 0x0003ea00081004ff */
[----:B------:R-:W-:Y:S01]  /*31a0*/  IMAD.U32 R6, RZ, RZ, UR4 ;  /* 0x00000004ff067e24 */ /* 0x000fe2000f8e00ff */
[----:B------:R-:W2:Y:S04]  /*31b0*/  SYNCS.PHASECHK.TRANS64.TRYWAIT P0, [UR5+0x1a0], R5 ;  /* 0x0001a005ff0075a7 */ /* 0x000ea80008001105 */
[----:B------:R-:W-:Y:S01]  /*31c0*/  PRMT R6, R2, 0x654, R6 ;  /* 0x0000065402067816 */ /* 0x000fe20000000006 */
[----:B-12---:R-:W-:Y:S06]  /*31d0*/  @!P0 BRA `(.L_x_59) ;  /* 0x0000007000308947 */ /* 0x006fec0003800000 */
.L_x_186:
[----:B------:R-:W-:Y:S01]  /*31e0*/  ULEA UR4, UR6, UR37, 0x4 ;  /* 0x0000002506047291 */ /* 0x000fe2000f8e20ff */
[----:B------:R-:W-:Y:S01]  /*31f0*/  SEL R3, R6, R3, !P2 ;  /* 0x0000000306037207 */ /* 0x000fe20005000000 */
[----:B------:R-:W-:Y:S01]  /*3200*/  UIADD3 UR5, UPT, UPT, UR5, 0x190, URZ ;  /* 0x0000019005057890 */ /* 0x000fe2000fffe0ff */
[----:B-1----:R-:W-:Y:S01]  /*3210*/  LEA R0, R11, UR37, 0x3 ;  /* 0x000000250b007c11 */ /* 0x002fe2000f8e18ff */
[----:B------:R-:W-:Y:S01]  /*3220*/  UIADD3 UR4, UPT, UPT, UR4, 0x220, URZ ;  /* 0x0000022004047890 */ /* 0x000fe2000fffe0ff */
[----:B------:R1:W-:Y:S01]  /*3230*/  @!P2 SYNCS.ARRIVE.TRANS64.RED RZ, [R3+URZ], R4 ;  /* 0x0000000403ffa9a7 */ /* 0x0003e200080004ff */
[----:B------:R-:W-:Y:S01]  /*3240*/  UIADD3 UR6, UPT, UPT, UR6, 0x1, URZ ;  /* 0x0000000106067890 */ /* 0x000fe2000fffe0ff */
[----:B------:R-:W-:-:S03]  /*3250*/  VIADD R8, R8, 0x1 ;  /* 0x0000000108087836 */ /* 0x000fc60000000000 */
[----:B------:R-:W-:Y:S02]  /*3260*/  UISETP.NE.AND UP0, UPT, UR6, 0x2, UPT ;  /* 0x000000020600788c */ /* 0x000fe4000bf05270 */
[----:B------:R-:W-:Y:S01]  /*3270*/  ISETP.NE.AND P0, PT, R8, 0x2, PT ;  /* 0x000000020800780c */ /* 0x000fe20003f05270 */
[----:B------:R-:W-:Y:S06]  /*3280*/  UGETNEXTWORKID.BROADCAST [UR4], [UR5] ;  /* 0x00000000040073ca */ /* 0x000fec0008000100 */
[----:B------:R-:W-:Y:S02]  /*3290*/  USEL UR4, URZ, 0x1, UP0 ;  /* 0x00000001ff047887 */ /* 0x000fe40008000000 */
[----:B------:R-:W-:-:S04]  /*32a0*/  USEL UR6, UR6, URZ, UP0 ;  /* 0x000000ff06067287 */ /* 0x000fc80008000000 */
[----:B------:R-:W-:Y:S02]  /*32b0*/  LOP3.LUT R12, R12, UR4, RZ, 0x3c, !PT ;  /* 0x000000040c0c7c12 */ /* 0x000fe4000f8e3cff */
[----:B-1----:R-:W-:-:S04]  /*32c0*/  SHF.L.U32 R4, R10, 0x1f, RZ ;  /* 0x0000001f0a047819 */ /* 0x002fc800000006ff */
[----:B------:R-:W1:Y:S02]  /*32d0*/  SYNCS.PHASECHK.TRANS64.TRYWAIT P1, [R0+URZ+0x190], R4 ;  /* 0x00019004000075a7 */ /* 0x000e6400080211ff */
[----:B-1----:R-:W-:Y:S05]  /*32e0*/  @!P1 BRA `(.L_x_60) ;  /* 0x0000007000049947 */ /* 0x002fea0003800000 */
.L_x_187:
[C---:B-1----:R-:W-:Y:S01]  /*32f0*/  LEA R4, R11.reuse, UR37, 0x4 ;  /* 0x000000250b047c11 */ /* 0x042fe2000f8e20ff */
[----:B------:R-:W-:Y:S01]  /*3300*/  VIADD R0, R0, 0x1a0 ;  /* 0x000001a000007836 */ /* 0x000fe20000000000 */
[----:B------:R-:W-:Y:S01]  /*3310*/  SEL R8, R8, RZ, P0 ;  /* 0x000000ff08087207 */ /* 0x000fe20000000000 */
[----:B------:R-:W-:-:S03]  /*3320*/  VIADD R11, R11, 0x1 ;  /* 0x000000010b0b7836 */ /* 0x000fc60000000000 */
[----:B------:R-:W1:Y:S01]  /*3330*/  LDS.128 R4, [R4+0x220] ;  /* 0x0002200004047984 */ /* 0x000e620000000c00 */
[----:B------:R-:W-:Y:S02]  /*3340*/  PRMT R0, RZ, 0x654, R0 ;  /* 0x00000654ff007816 */ /* 0x000fe40000000000 */
[C---:B------:R-:W-:Y:S01]  /*3350*/  ISETP.NE.AND P1, PT, R11.reuse, 0x2, PT ;  /* 0x000000020b00780c */ /* 0x040fe20003f25270 */
[----:B------:R-:W-:Y:S01]  /*3360*/  @!PT LDS RZ, [RZ] ;  /* 0x00000000fffff984 */ /* 0x000fe20000000800 */
[----:B------:R-:W-:Y:S01]  /*3370*/  @!PT LDS RZ, [RZ] ;  /* 0x00000000fffff984 */ /* 0x000fe20000000800 */
[----:B------:R-:W-:Y:S01]  /*3380*/  @!PT LDS RZ, [RZ] ;  /* 0x00000000fffff984 */ /* 0x000fe20000000800 */
[----:B------:R-:W-:Y:S01]  /*3390*/  @!PT LDS RZ, [RZ] ;  /* 0x00000000fffff984 */ /* 0x000fe20000000800 */
[----:B------:R2:W-:Y:S06]  /*33a0*/  MEMBAR.ALL.CTA ;  /* 0x0000000000007992 */ /* 0x0005ec0000008000 */
[----:B--2---:R-:W2:Y:S01]  /*33b0*/  FENCE.VIEW.ASYNC.S ;  /* 0x00000000000073c6 */ /* 0x004ea20000000000 */
[----:B------:R-:W-:Y:S01]  /*33c0*/  SEL R11, R11, RZ, P1 ;  /* 0x000000ff0b0b7207 */ /* 0x000fe20000800000 */
[----:B--2---:R2:W-:Y:S01]  /*33d0*/  SYNCS.ARRIVE.TRANS64.RED.A1T0 RZ, [R0+URZ], RZ ;  /* 0x000000ff00ff79a7 */ /* 0x0045e200081004ff */
[----:B-1----:R-:W-:-:S02]  /*33e0*/  LOP3.LUT P3, RZ, R6, 0x1, RZ, 0xc0, !PT ;  /* 0x0000000106ff7812 */ /* 0x002fc4000786c0ff */
[----:B------:R-:W-:-:S04]  /*33f0*/  SEL R4, RZ, 0x1, P1 ;  /* 0x00000001ff047807 */ /* 0x000fc80000800000 */
[----:B------:R-:W-:Y:S02]  /*3400*/  LOP3.LUT R10, R10, R4, RZ, 0x3c, !PT ;  /* 0x000000040a0a7212 */ /* 0x000fe400078e3cff */
[----:B--2---:R-:W-:-:S04]  /*3410*/  SEL R0, RZ, 0x1, P0 ;  /* 0x00000001ff007807 */ /* 0x004fc80000000000 */
[----:B------:R-:W-:Y:S01]  /*3420*/  LOP3.LUT R9, R9, R0, RZ, 0x3c, !PT ;  /* 0x0000000009097212 */ /* 0x000fe200078e3cff */
[----:B------:R-:W-:Y:S06]  /*3430*/  @P3 BRA `(.L_x_61) ;  /* 0xfffffffc002c3947 */ /* 0x000fec000383ffff */
[----:B------:R-:W-:Y:S01]  /*3440*/  ULEA UR5, UR6, UR37, 0x3 ;  /* 0x0000002506057291 */ /* 0x000fe2000f8e18ff */
[----:B------:R-:W-:-:S08]  /*3450*/  SHF.L.U32 R2, R12, 0x1f, RZ ;  /* 0x0000001f0c027819 */ /* 0x000fd000000006ff */
[----:B------:R-:W1:Y:S02]  /*3460*/  SYNCS.PHASECHK.TRANS64 P0, [UR5+0x1a0], R2 ;  /* 0x0001a002ff0075a7 */ /* 0x000e640008001005 */
[----:B-1----:R-:W-:Y:S05]  /*3470*/  @P0 BRA `(.L_x_62) ;  /* 0x0000000000080947 */ /* 0x002fea0003800000 */
[----:B------:R-:W1:Y:S02]  /*3480*/  SYNCS.PHASECHK.TRANS64.TRYWAIT P0, [UR5+0x1a0], R2 ;  /* 0x0001a002ff0075a7 */ /* 0x000e640008001105 */
[----:B-1----:R-:W-:Y:S05]  /*3490*/  @!P0 BRA `(.L_x_63) ;  /* 0x0000006c00ac8947 */ /* 0x002fea0003800000 */
.L_x_62:
[----:B------:R-:W-:-:S04]  /*34a0*/  UIADD3 UR4, UPT, UPT, UR6, 0x1, URZ ;  /* 0x0000000106047890 */ /* 0x000fc8000fffe0ff */
[----:B------:R-:W-:-:S04]  /*34b0*/  UISETP.NE.AND UP0, UPT, UR4, 0x2, UPT ;  /* 0x000000020400788c */ /* 0x000fc8000bf05270 */
[----:B------:R-:W-:Y:S02]  /*34c0*/  USEL UR7, URZ, 0x1, UP0 ;  /* 0x00000001ff077887 */ /* 0x000fe40008000000 */
[----:B------:R-:W-:-:S04]  /*34d0*/  USEL UR4, UR4, URZ, UP0 ;  /* 0x000000ff04047287 */ /* 0x000fc80008000000 */
[----:B------:R-:W-:Y:S01]  /*34e0*/  ULEA UR4, UR4, UR37, 0x3 ;  /* 0x0000002504047291 */ /* 0x000fe2000f8e18ff */
[----:B-1----:R-:W-:-:S04]  /*34f0*/  LOP3.LUT R2, R12, UR7, RZ, 0x3c, !PT ;  /* 0x000000070c027c12 */ /* 0x002fc8000f8e3cff */
[----:B------:R-:W-:-:S04]  /*3500*/  SHF.L.U32 R0, R2, 0x1f, RZ ;  /* 0x0000001f02007819 */ /* 0x000fc800000006ff */
[----:B------:R-:W1:Y:S02]  /*3510*/  SYNCS.PHASECHK.TRANS64 P0, [UR4+0x1a0], R0 ;  /* 0x0001a000ff0075a7 */ /* 0x000e640008001004 */
[----:B-1----:R-:W-:Y:S05]  /*3520*/  @P0 EXIT ;  /* 0x000000000000094d */ /* 0x002fea0003800000 */
[----:B------:R-:W-:Y:S02]  /*3530*/  SHF.L.U32 R2, R2, 0x1f, RZ ;  /* 0x0000001f02027819 */ /* 0x000fe400000006ff */
[----:B------:R-:W-:-:S07]  /*3540*/  MOV R0, UR4 ;  /* 0x0000000400007c02 */ /* 0x000fce0008000f00 */
.L_x_64:
[----:B-1----:R1:W2:Y:S02]  /*3550*/  SYNCS.PHASECHK.TRANS64.TRYWAIT P0, [R0+URZ+0x1a0], R2 ;  /* 0x0001a002000075a7 */ /* 0x0022a400080011ff */
[----:B--2---:R-:W-:Y:S05]  /*3560*/  @!P0 NANOSLEEP.SYNCS 0x989680 ;  /* 0x009896800000895d */ /* 0x004fea0003900000 */
[----:B------:R-:W2:Y:S02]  /*3570*/  @!P0 SYNCS.PHASECHK.TRANS64 P0, [R0+URZ+0x1a0], R2 ;  /* 0x0001a002000085a7 */ /* 0x000ea400080010ff */
[----:B--2---:R-:W-:Y:S05]  /*3580*/  @P0 EXIT ;  /* 0x000000000000094d */ /* 0x004fea0003800000 */
[----:B------:R-:W-:Y:S05]  /*3590*/  BRA `(.L_x_64) ;  /* 0xfffffffc00ec7947 */ /* 0x000fea000383ffff */
.L_x_57:
[----:B------:R-:W-:-:S09]  /*35a0*/  UISETP.NE.AND UP1, UPT, UR8, URZ, UPT ;  /* 0x000000ff0800728c */ /* 0x000fd2000bf25270 */
[----:B------:R-:W-:Y:S05]  /*35b0*/  BRA.U UP1, `(.L_x_65) ;  /* 0x0000000d01787547 */ /* 0x000fea000b800000 */
[----:B------:R-:W-:Y:S01]  /*35c0*/  UMOV UR4, 0x40 ;  /* 0x0000004000047882 */ /* 0x000fe20000000000 */
[----:B------:R-:W-:Y:S01]  /*35d0*/  NOP ;  /* 0x0000000000007918 */ /* 0x000fe20000000000 */
[----:B------:R-:W-:Y:S01]  /*35e0*/  ULEA UR4, UR37, UR4, 0x18 ;  /* 0x0000000425047291 */ /* 0x000fe2000f8ec0ff */
[----:B------:R-:W-:Y:S02]  /*35f0*/  UMOV UR5, 0x400 ;  /* 0x0000040000057882 */ /* 0x000fe40000000000 */
[----:B------:R-:W-:-:S06]  /*3600*/  ULEA UR37, UR37, UR5, 0x18 ;  /* 0x0000000525257291 */ /* 0x000fcc000f8ec0ff */
[----:B------:R-:W1:Y:S02]  /*3610*/  LDS.U8 R0, [UR4+0x1c] ;  /* 0x00001c04ff007984 */ /* 0x000e640008000000 */
[----:B-1----:R-:W-:-:S13]  /*3620*/  ISETP.NE.AND P0, PT, R0, RZ, PT ;  /* 0x000000ff0000720c */ /* 0x002fda0003f05270 */
[----:B------:R-:W-:Y:S05]  /*3630*/  @P0 BRA `(.L_x_66) ;  /* 0x0000000000580947 */ /* 0x000fea0003800000 */
[----:B------:R-:W-:-:S13]  /*3640*/  ELECT P0, URZ, PT ;  /* 0x0000000000ff782f */ /* 0x000fda0003800000 */
[----:B------:R-:W-:Y:S05]  /*3650*/  @!P0 BRA `(.L_x_67) ;  /* 0x0000000000608947 */ /* 0x000fea0003800000 */
[----:B------:R-:W-:Y:S01]  /*3660*/  UMOV UR5, 0x10 ;  /* 0x0000001000057882 */ /* 0x000fe20000000000 */
[----:B------:R-:W-:Y:S01]  /*3670*/  HFMA2 R0, -RZ, RZ, 0, 5.9604644775390625e-08 ;  /* 0x00000001ff007431 */ /* 0x000fe200000001ff */
[----:B------:R-:W-:-:S03]  /*3680*/  MOV R2, 0xffff ;  /* 0x0000ffff00027802 */ /* 0x000fc60000000f00 */
[----:B------:R-:W-:Y:S04]  /*3690*/  DEPBAR.LE SB1, 0x36 ;  /* 0x00009d800000791a */ /* 0x000fe80000000000 */
[----:B------:R-:W1:Y:S02]  /*36a0*/  UTCATOMSWS.FIND_AND_SET.ALIGN UP0, UR5, UR5 ;  /* 0x00000005000575e3 */ /* 0x000e640008000800 */
[----:B-1----:R-:W-:Y:S01]  /*36b0*/  MOV R3, UR5 ;  /* 0x0000000500037c02 */ /* 0x002fe20008000f00 */
[----:B------:R-:W-:Y:S06]  /*36c0*/  BRA.U UP0, `(.L_x_68) ;  /* 0x0000000100187547 */ /* 0x000fec000b800000 */
.L_x_69:
[----:B------:R-:W-:Y:S05]  /*36d0*/  NANOSLEEP 0x64 ;  /* 0x000000640000795d */ /* 0x000fea0003800000 */
[----:B------:R-:W-:-:S05]  /*36e0*/  UMOV UR5, 0x10 ;  /* 0x0000001000057882 */ /* 0x000fca0000000000 */
[----:B------:R-:W-:Y:S04]  /*36f0*/  DEPBAR.LE SB1, 0x36 ;  /* 0x00009d800000791a */ /* 0x000fe80000000000 */
[----:B------:R-:W1:Y:S02]  /*3700*/  UTCATOMSWS.FIND_AND_SET.ALIGN UP0, UR5, UR5 ;  /* 0x00000005000575e3 */ /* 0x000e640008000800 */
[----:B-1----:R-:W-:Y:S01]  /*3710*/  MOV R3, UR5 ;  /* 0x0000000500037c02 */ /* 0x002fe20008000f00 */
[----:B------:R-:W-:Y:S05]  /*3720*/  BRA.U !UP0, `(.L_x_69) ;  /* 0xfffffffd08e87547 */ /* 0x000fea000b83ffff */
.L_x_68:
[-C--:B------:R-:W-:Y:S02]  /*3730*/  SHF.L.U32 R2, R2, R3.reuse, RZ ;  /* 0x0000000302027219 */ /* 0x080fe400000006ff */
[----:B------:R-:W-:Y:S01]  /*3740*/  SHF.L.U32 R0, R0, R3, RZ ;  /* 0x0000000300007219 */ /* 0x000fe200000006ff */
[----:B------:R-:W-:Y:S02]  /*3750*/  IMAD.SHL.U32 R3, R3, 0x20, RZ ;  /* 0x0000002003037824 */ /* 0x000fe400078e00ff */
[----:B------:R1:W-:Y:S04]  /*3760*/  ATOMS.OR RZ, [UR4+0x14], R2 ;  /* 0x00001402ffff798c */ /* 0x0003e8000b000004 */
[----:B------:R1:W-:Y:S04]  /*3770*/  ATOMS.OR RZ, [UR4+0x18], R0 ;  /* 0x00001800ffff798c */ /* 0x0003e8000b000004 */
[----:B------:R1:W-:Y:S01]  /*3780*/  STS [UR37+0x240], R3 ;  /* 0x00024003ff007988 */ /* 0x0003e20008000825 */
[----:B------:R-:W-:Y:S05]  /*3790*/  BRA `(.L_x_67) ;  /* 0x0000000000107947 */ /* 0x000fea0003800000 */
.L_x_66:
[----:B------:R-:W-:Y:S02]  /*37a0*/  MOV R0, 0xffffffff ;  /* 0xffffffff00007802 */ /* 0x000fe40000000f00 */
[----:B------:R-:W-:-:S03]  /*37b0*/  MOV R2, 0x37e0 ;  /* 0x000037e000027802 */ /* 0x000fc60000000f00 */
[----:B------:R1:W-:Y:S04]  /*37c0*/  STS [UR37+0x240], R0 ;  /* 0x00024000ff007988 */ /* 0x0003e80008000825 */
[----:B-1-3-5:R-:W-:Y:S05]  /*37d0*/  CALL.REL.NOINC `($__internal_1_$__cuda_sm10x_tcgen05_guardrail_trap_phase_invalid_during_alloc) ;  /* 0x0000007000f07944 */ /* 0x02afea0003c00000 */
.L_x_67:
[----:B------:R-:W-:Y:S05]  /*37e0*/  WARPSYNC.ALL ;  /* 0x0000000000007948 */ /* 0x000fea0003800000 */
[----:B------:R-:W2:Y:S01]  /*37f0*/  S2UR UR6, SR_CgaCtaId ;  /* 0x00000000000679c3 */ /* 0x000ea20000008800 */
[----:B------:R-:W-:Y:S01]  /*3800*/  UMOV UR4, 0x400 ;  /* 0x0000040000047882 */ /* 0x000fe20000000000 */
[----:B------:R-:W-:-:S06]  /*3810*/  NOP ;  /* 0x0000000000007918 */ /* 0x000fcc0000000000 */
[----:B------:R-:W-:Y:S06]  /*3820*/  BAR.ARV 0x6, 0xa0 ;  /* 0x0182800000007b1d */ /* 0x000fec0000002000 */
[----:B------:R-:W4:Y:S01]  /*3830*/  LDCU UR7, c[0x0][0x38c] ;  /* 0x00007180ff0777ac */ /* 0x000f220008000800 */
[----:B------:R-:W-:Y:S01]  /*3840*/  IMAD.MOV.U32 R11, RZ, RZ, 0x1 ;  /* 0x00000001ff0b7424 */ /* 0x000fe200078e00ff */
[----:B------:R-:W-:Y:S01]  /*3850*/  CS2R R8, SRZ ;  /* 0x0000000000087805 */ /* 0x000fe2000001ff00 */
[----:B------:R-:W-:Y:S01]  /*3860*/  IMAD.MOV.U32 R10, RZ, RZ, RZ ;  /* 0x000000ffff0a7224 */ /* 0x000fe200078e00ff */
[----:B------:R-:W-:Y:S01]  /*3870*/  UMOV UR18, URZ ;  /* 0x000000ff00127c82 */ /* 0x000fe20008000000 */
[----:B------:R-:W-:Y:S01]  /*3880*/  UMOV UR17, URZ ;  /* 0x000000ff00117c82 */ /* 0x000fe20008000000 */
[----:B------:R-:W-:Y:S01]  /*3890*/  UMOV UR20, 0x0 ;  /* 0x0000000000147882 */ /* 0x000fe20000000000 */
[----:B------:R-:W-:Y:S01]  /*38a0*/  UMOV UR21, 0x4400010 ;  /* 0x0440001000157882 */ /* 0x000fe20000000000 */
[----:B--2---:R-:W-:Y:S01]  /*38b0*/  ULEA UR6, UR6, UR4, 0x18 ;  /* 0x0000000406067291 */ /* 0x004fe2000f8ec0ff */
[----:B------:R-:W2:Y:S03]  /*38c0*/  LDCU UR4, c[0x0][0x38c] ;  /* 0x00007180ff0477ac */ /* 0x000ea60008000800 */
[----:B------:R-:W-:-:S02]  /*38d0*/  UIADD3 UR11, UPT, UPT, UR6, 0x6600, URZ ;  /* 0x00006600060b7890 */ /* 0x000fc4000fffe0ff */
[----:B----4-:R-:W-:-:S03]  /*38e0*/  UIADD3 UR7, UPT, UPT, UR7, 0x1f, URZ ;  /* 0x0000001f07077890 */ /* 0x010fc6000fffe0ff */
[----:B-1----:R-:W1:Y:S01]  /*38f0*/  LDS R0, [UR6+0x240] ;  /* 0x00024006ff007984 */ /* 0x002e620008000800 */
[----:B------:R-:W-:Y:S02]  /*3900*/  UIADD3 UR12, UPT, UPT, UR6, 0x10600, URZ ;  /* 0x00010600060c7890 */ /* 0x000fe4000fffe0ff */
[----:B------:R-:W-:Y:S02]  /*3910*/  USHF.R.S32.HI UR5, URZ, 0x1f, UR7 ;  /* 0x0000001fff057899 */ /* 0x000fe40008011407 */
[----:B------:R-:W-:Y:S02]  /*3920*/  USHF.R.U32.HI UR11, URZ, 0x4, UR11 ;  /* 0x00000004ff0b7899 */ /* 0x000fe4000801160b */
[----:B------:R-:W-:Y:S02]  /*3930*/  ULEA.HI UR5, UR5, UR7, URZ, 0x5 ;  /* 0x0000000705057291 */ /* 0x000fe4000f8f28ff */
[----:B------:R-:W-:Y:S02]  /*3940*/  USHF.R.U32.HI UR12, URZ, 0x4, UR12 ;  /* 0x00000004ff0c7899 */ /* 0x000fe4000801160c */
[----:B------:R-:W-:-:S02]  /*3950*/  USHF.R.S32.HI UR5, URZ, 0x5, UR5 ;  /* 0x00000005ff057899 */ /* 0x000fc40008011405 */
[----:B------:R-:W-:Y:S02]  /*3960*/  ULOP3.LUT UR11, UR11, 0x3fff, URZ, 0xc0, !UPT ;  /* 0x00003fff0b0b7892 */ /* 0x000fe4000f8ec0ff */
[----:B------:R-:W-:Y:S02]  /*3970*/  UISETP.LT.AND UP0, UPT, UR5, 0x1, UPT ;  /* 0x000000010500788c */ /* 0x000fe4000bf01270 */
[----:B------:R-:W-:Y:S02]  /*3980*/  ULOP3.LUT UR12, UR12, 0x3fff, URZ, 0xc0, !UPT ;  /* 0x00003fff0c0c7892 */ /* 0x000fe4000f8ec0ff */
[----:B------:R-:W-:Y:S02]  /*3990*/  USEL UR10, UR5, 0x1, !UP0 ;  /* 0x00000001050a7887 */ /* 0x000fe4000c000000 */
[----:B------:R-:W-:Y:S02]  /*39a0*/  ULOP3.LUT UR11, UR11, 0x10000, URZ, 0xfc, !UPT ;  /* 0x000100000b0b7892 */ /* 0x000fe4000f8efcff */
[----:B------:R-:W-:-:S02]  /*39b0*/  ULOP3.LUT UR12, UR12, 0x10000, URZ, 0xfc, !UPT ;  /* 0x000100000c0c7892 */ /* 0x000fc4000f8efcff */
[----:B------:R-:W-:Y:S02]  /*39c0*/  UIADD3 UR10, UPT, UPT, -UR10, URZ, URZ ;  /* 0x000000ff0a0a7290 */ /* 0x000fe4000fffe1ff */
[----:B--2---:R-:W-:Y:S01]  /*39d0*/  UISETP.GE.AND UP3, UPT, UR4, 0x1, UPT ;  /* 0x000000010400788c */ /* 0x004fe2000bf66270 */
[----:B-1----:R-:W-:-:S15]  /*39e0*/  R2UR UR19, R0 ;  /* 0x00000000001372ca */ /* 0x002fde00000e0000 */
.L_x_76:
[----:B------:R-:W-:Y:S02]  /*39f0*/  LEA R0, R10, UR6, 0x3 ;  /* 0x000000060a007c11 */ /* 0x000fe4000f8e18ff */
[----:B------:R-:W-:Y:S02]  /*3a00*/  SHF.L.U32 R2, R9, 0x1f, RZ ;  /* 0x0000001f09027819 */ /* 0x000fe400000006ff */
[----:B------:R-:W-:Y:S01]  /*3a10*/  PLOP3.LUT P0, PT, PT, PT, UP3, 0x80, 0x8 ;  /* 0x000000000008781c */ /* 0x000fe20003f0f038 */
[----:B------:R-:W-:Y:S01]  /*3a20*/  VIADD R3, R0, 0x1a0 ;  /* 0x000001a000037836 */ /* 0x000fe20000000000 */
[----:B-1----:R-:W1:Y:S02]  /*3a30*/  SYNCS.PHASECHK.TRANS64.TRYWAIT P1, [R0+URZ+0x190], R2 ;  /* 0x00019002000075a7 */ /* 0x002e6400080211ff */
[----:B-1--4-:R-:W-:Y:S09]  /*3a40*/  @!P1 BRA `(.L_x_70) ;  /* 0x0000006800589947 */ /* 0x012ff20003800000 */
.L_x_189:
[----:B------:R-:W-:Y:S01]  /*3a50*/  LEA R4, R10, UR6, 0x4 ;  /* 0x000000060a047c11 */ /* 0x000fe2000f8e20ff */
[----:B------:R-:W-:Y:S01]  /*3a60*/  @UP3 ULEA UR4, UR17, UR6, 0x3 ;  /* 0x0000000611043291 */ /* 0x000fe2000f8e18ff */
[----:B------:R-:W-:Y:S01]  /*3a70*/  PLOP3.LUT P2, PT, PT, PT, PT, 0x80, 0x8 ;  /* 0x000000000008781c */ /* 0x000fe20003f4f070 */
[----:B------:R-:W-:Y:S01]  /*3a80*/  ULEA UR9, UR18, UR6, 0x3 ;  /* 0x0000000612097291 */ /* 0x000fe2000f8e18ff */
[----:B------:R-:W-:Y:S02]  /*3a90*/  PRMT R3, RZ, 0x654, R3 ;  /* 0x00000654ff037816 */ /* 0x000fe40000000003 */
[----:B------:R-:W2:Y:S01]  /*3aa0*/  LDS.128 R4, [R4+0x220] ;  /* 0x0002200004047984 */ /* 0x000ea20000000c00 */
[----:B-1----:R-:W-:Y:S02]  /*3ab0*/  @P0 SHF.L.U32 R2, R8, 0x1f, RZ ;  /* 0x0000001f08020819 */ /* 0x002fe400000006ff */
[----:B------:R-:W-:Y:S01]  /*3ac0*/  SHF.L.U32 R0, R11, 0x1f, RZ ;  /* 0x0000001f0b007819 */ /* 0x000fe200000006ff */
[----:B------:R-:W-:Y:S01]  /*3ad0*/  @!PT LDS RZ, [RZ] ;  /* 0x00000000fffff984 */ /* 0x000fe20000000800 */
[----:B------:R-:W-:Y:S01]  /*3ae0*/  @!PT LDS RZ, [RZ] ;  /* 0x00000000fffff984 */ /* 0x000fe20000000800 */
[----:B------:R-:W-:Y:S01]  /*3af0*/  @!PT LDS RZ, [RZ] ;  /* 0x00000000fffff984 */ /* 0x000fe20000000800 */
[----:B------:R-:W-:Y:S01]  /*3b00*/  @!PT LDS RZ, [RZ] ;  /* 0x00000000fffff984 */ /* 0x000fe20000000800 */
[----:B------:R1:W-:Y:S06]  /*3b10*/  MEMBAR.ALL.CTA ;  /* 0x0000000000007992 */ /* 0x0003ec0000008000 */
[----:B-1----:R-:W1:Y:S02]  /*3b20*/  FENCE.VIEW.ASYNC.S ;  /* 0x00000000000073c6 */ /* 0x002e640000000000 */
[----:B-1----:R1:W-:Y:S01]  /*3b30*/  SYNCS.ARRIVE.TRANS64.RED.A1T0 RZ, [R3+URZ], RZ ;  /* 0x000000ff03ff79a7 */ /* 0x0023e200081004ff */
[----:B------:R1:W4:Y:S01]  /*3b40*/  @P0 SYNCS.PHASECHK.TRANS64.TRYWAIT P2, [UR4], R2 ;  /* 0x00000002ff0005a7 */ /* 0x0003220008041104 */
[----:B--2---:R-:W-:Y:S01]  /*3b50*/  LOP3.LUT P1, RZ, R6, 0x1, RZ, 0xc0, !PT ;  /* 0x0000000106ff7812 */ /* 0x004fe2000782c0ff */
[----:B------:R-:W2:Y:S02]  /*3b60*/  SYNCS.PHASECHK.TRANS64.TRYWAIT P0, [UR9+0x1d0], R0 ;  /* 0x0001d000ff0075a7 */ /* 0x000ea40008001109 */
[----:B-12-4-:R-:W-:Y:S10]  /*3b70*/  @!P0 BRA `(.L_x_71) ;  /* 0x0000006800208947 */ /* 0x016ff40003800000 */
.L_x_191:
[----:B------:R-:W-:Y:S01]  /*3b80*/  IADD3 R10, PT, PT, R10, 0x1, RZ ;  /* 0x000000010a0a7810 */ /* 0x000fe20007ffe0ff */
[----:B------:R-:W-:Y:S06]  /*3b90*/  BRA.U !UP3, `(.L_x_72) ;  /* 0x000000010ba07547 */ /* 0x000fec000b800000 */
[----:B------:R-:W-:Y:S02]  /*3ba0*/  ULEA.HI UR8, UR18, UR18, URZ, 0x1 ;  /* 0x0000001212087291 */ /* 0x000fe4000f8f08ff */
[----:B------:R-:W-:Y:S02]  /*3bb0*/  UPLOP3.LUT UP4, UPT, UPT, UPT, UPT, 0x40, 0x4 ;  /* 0x000000000004789c */ /* 0x000fe40003f8e870 */
[----:B------:R-:W-:Y:S02]  /*3bc0*/  USHF.L.U32 UR4, UR8, 0x7, URZ ;  /* 0x0000000708047899 */ /* 0x000fe400080006ff */
[----:B------:R-:W-:Y:S02]  /*3bd0*/  ULOP3.LUT UR8, UR8, 0xffe, URZ, 0xc0, !UPT ;  /* 0x00000ffe08087892 */ /* 0x000fe4000f8ec0ff */
[----:B------:R-:W-:Y:S02]  /*3be0*/  ULOP3.LUT UR4, UR4, 0xffffff00, URZ, 0xc0, !UPT ;  /* 0xffffff0004047892 */ /* 0x000fe4000f8ec0ff */
[----:B------:R-:W-:-:S02]  /*3bf0*/  UIADD3 UR8, UPT, UPT, -UR8, UR18, URZ ;  /* 0x0000001208087290 */ /* 0x000fc4000fffe1ff */
[----:B------:R-:W-:Y:S01]  /*3c00*/  UIADD3 UR4, UPT, UPT, UR19, UR4, URZ ;  /* 0x0000000413047290 */ /* 0x000fe2000fffe0ff */
[----:B------:R-:W-:Y:S01]  /*3c10*/  UMOV UR16, UR10 ;  /* 0x0000000a00107c82 */ /* 0x000fe20008000000 */
[----:B------:R-:W-:Y:S02]  /*3c20*/  UMOV UR15, UR5 ;  /* 0x00000005000f7c82 */ /* 0x000fe40008000000 */
[----:B------:R-:W-:Y:S01]  /*3c30*/  ULEA UR8, UR8, UR4, 0x14 ;  /* 0x0000000408087291 */ /* 0x000fe2000f8ea0ff */
[----:B------:R-:W-:-:S11]  /*3c40*/  UMOV UR14, UR17 ;  /* 0x00000011000e7c82 */ /* 0x000fd60008000000 */
.L_x_75:
[----:B------:R-:W-:Y:S02]  /*3c50*/  UIADD3 UR16, UPT, UPT, UR16, 0x1, URZ ;  /* 0x0000000110107890 */ /* 0x000fe4000fffe0ff */
[----:B--2---:R-:W-:Y:S02]  /*3c60*/  ULEA UR7, UR14, UR6, 0x3 ;  /* 0x000000060e077291 */ /* 0x004fe4000f8e18ff */
[----:B------:R-:W-:Y:S01]  /*3c70*/  UISETP.NE.AND UP0, UPT, UR16, URZ, UPT ;  /* 0x000000ff1000728c */ /* 0x000fe2000bf05270 */
[----:B----4-:R-:W-:Y:S10]  /*3c80*/  @P2 BRA `(.L_x_73) ;  /* 0x00000000000c2947 */ /* 0x010ff40003800000 */
[----:B-1----:R-:W-:Y:S04]  /*3c90*/  SHF.L.U32 R2, R8, 0x1f, RZ ;  /* 0x0000001f08027819 */ /* 0x002fe800000006ff */
[----:B------:R-:W1:Y:S02]  /*3ca0*/  SYNCS.PHASECHK.TRANS64.TRYWAIT P0, [UR7], R2 ;  /* 0x00000002ff0075a7 */ /* 0x000e640008001107 */
[----:B-1----:R-:W-:Y:S05]  /*3cb0*/  @!P0 BRA `(.L_x_74) ;  /* 0x0000006400e88947 */ /* 0x002fea0003800000 */
.L_x_73:
[----:B------:R-:W-:Y:S01]  /*3cc0*/  UISETP.NE.AND UP1, UPT, UR15, 0x1, UPT ;  /* 0x000000010f00788c */ /* 0x000fe2000bf25270 */
[----:B------:R-:W-:Y:S01]  /*3cd0*/  PLOP3.LUT P2, PT, PT, PT, PT, 0x80, 0x8 ;  /* 0x000000000008781c */ /* 0x000fe20003f4f070 */
[----:B------:R-:W-:Y:S02]  /*3ce0*/  UIADD3 UR17, UPT, UPT, UR14, 0x1, URZ ;  /* 0x000000010e117890 */ /* 0x000fe4000fffe0ff */
[----:B------:R-:W-:Y:S02]  /*3cf0*/  ULEA UR22, UR14, UR12, 0x9 ;  /* 0x0000000c0e167291 */ /* 0x000fe4000f8e48ff */
[----:B------:R-:W-:Y:S01]  /*3d00*/  UISETP.NE.AND UP2, UPT, UR17, 0x14, UPT ;  /* 0x000000141100788c */ /* 0x000fe2000bf45270 */
[----:B------:R-:W-:Y:S01]  /*3d10*/  PLOP3.LUT P0, PT, PT, PT, UP1, 0x80, 0x8 ;  /* 0x000000000008781c */ /* 0x000fe20003f0f018 */
[----:B------:R-:W-:Y:S02]  /*3d20*/  ULEA UR24, UR14, UR11, 0x7 ;  /* 0x0000000b0e187291 */ /* 0x000fe4000f8e38ff */
[----:B------:R-:W-:Y:S02]  /*3d30*/  USEL UR13, URZ, 0x1, UP2 ;  /* 0x00000001ff0d7887 */ /* 0x000fe40009000000 */
[----:B------:R-:W-:Y:S02]  /*3d40*/  USEL UR17, UR17, URZ, UP2 ;  /* 0x000000ff11117287 */ /* 0x000fe40009000000 */
[----:B------:R-:W-:Y:S02]  /*3d50*/  UIADD3 UR7, UPT, UPT, UR7, 0xa0, URZ ;  /* 0x000000a007077890 */ /* 0x000fe4000fffe0ff */
[----:B------:R-:W-:Y:S01]  /*3d60*/  @UP1 ULEA UR4, UR17, UR6, 0x3 ;  /* 0x0000000611041291 */ /* 0x000fe2000f8e18ff */
[----:B------:R-:W-:Y:S01]  /*3d70*/  LOP3.LUT R8, R8, UR13, RZ, 0x3c, !PT ;  /* 0x0000000d08087c12 */ /* 0x000fe2000f8e3cff */
[----:B------:R-:W-:Y:S01]  /*3d80*/  UMOV UR23, 0xc0004010 ;  /* 0xc000401000177882 */ /* 0x000fe20000000000 */
[----:B------:R-:W-:Y:S01]  /*3d90*/  UMOV UR25, 0xc0004010 ;  /* 0xc000401000197882 */ /* 0x000fe20000000000 */
[----:B------:R-:W-:Y:S01]  /*3da0*/  UIADD3 UR15, UPT, UPT, UR15, -0x1, URZ ;  /* 0xffffffff0f0f7890 */ /* 0x000fe2000fffe0ff */
[----:B-1----:R-:W-:Y:S01]  /*3db0*/  @P0 SHF.L.U32 R0, R8, 0x1f, RZ ;  /* 0x0000001f08000819 */ /* 0x002fe200000006ff */
[----:B------:R-:W-:Y:S03]  /*3dc0*/  UMOV UR14, UR17 ;  /* 0x00000011000e7c82 */ /* 0x000fe60008000000 */
[----:B------:R2:W4:Y:S01]  /*3dd0*/  @P0 SYNCS.PHASECHK.TRANS64.TRYWAIT P2, [UR4], R0 ;  /* 0x00000000ff0005a7 */ /* 0x0005220008041104 */
[----:B------:R2:W-:Y:S01]  /*3de0*/  UTCQMMA gdesc[UR24], gdesc[UR22], tmem[UR8], tmem[UR20], idesc[UR21], UP4 ;  /* 0x00ff1416180075ea */ /* 0x0005e2000a000308 */
[----:B------:R-:W-:Y:S01]  /*3df0*/  UPLOP3.LUT UP4, UPT, UPT, UPT, UPT, 0x80, 0x8 ;  /* 0x000000000008789c */ /* 0x000fe20003f8f070 */
[----:B------:R2:W-:Y:S01]  /*3e00*/  UTCBAR [UR7], URZ ;  /* 0x000000ff070073e9 */ /* 0x0005e200080000ff */
[----:B------:R-:W-:Y:S09]  /*3e10*/  BRA.U UP0, `(.L_x_75) ;  /* 0xfffffffd008c7547 */ /* 0x000ff2000b83ffff */
.L_x_72:
[----:B------:R-:W-:Y:S01]  /*3e20*/  UIADD3 UR18, UPT, UPT, UR18, 0x1, URZ ;  /* 0x0000000112127890 */ /* 0x000fe2000fffe0ff */
[C---:B------:R-:W-:Y:S01]  /*3e30*/  ISETP.NE.AND P0, PT, R10.reuse, 0x2, PT ;  /* 0x000000020a00780c */ /* 0x040fe20003f05270 */
[----:B------:R-:W-:Y:S02]  /*3e40*/  UIADD3 UR9, UPT, UPT, UR9, 0x1b0, URZ ;  /* 0x000001b009097890 */ /* 0x000fe4000fffe0ff */
[----:B------:R-:W-:Y:S01]  /*3e50*/  UISETP.NE.AND UP0, UPT, UR18, 0x4, UPT ;  /* 0x000000041200788c */ /* 0x000fe2000bf05270 */
[----:B-12---:R-:W-:Y:S02]  /*3e60*/  SEL R0, RZ, 0x1, P0 ;  /* 0x00000001ff007807 */ /* 0x006fe40000000000 */
[----:B------:R-:W-:Y:S01]  /*3e70*/  SEL R10, R10, RZ, P0 ;  /* 0x000000ff0a0a7207 */ /* 0x000fe20000000000 */
[----:B------:R-:W-:Y:S01]  /*3e80*/  USEL UR4, URZ, 0x1, UP0 ;  /* 0x00000001ff047887 */ /* 0x000fe20008000000 */
[----:B------:R-:W-:Y:S01]  /*3e90*/  LOP3.LUT R9, R9, R0, RZ, 0x3c, !PT ;  /* 0x0000000009097212 */ /* 0x000fe200078e3cff */
[----:B------:R-:W-:Y:S01]  /*3ea0*/  USEL UR18, UR18, URZ, UP0 ;  /* 0x000000ff12127287 */ /* 0x000fe20008000000 */
[----:B------:R1:W-:Y:S03]  /*3eb0*/  UTCBAR [UR9], URZ ;  /* 0x000000ff090073e9 */ /* 0x0003e600080000ff */
[----:B------:R-:W-:Y:S01]  /*3ec0*/  LOP3.LUT R11, R11, UR4, RZ, 0x3c, !PT ;  /* 0x000000040b0b7c12 */ /* 0x000fe2000f8e3cff */
[----:B------:R-:W-:Y:S07]  /*3ed0*/  @P1 BRA `(.L_x_76) ;  /* 0xfffffff800c41947 */ /* 0x000fee000383ffff */
[----:B------:R-:W2:Y:S01]  /*3ee0*/  S2UR UR4, SR_CgaCtaId ;  /* 0x00000000000479c3 */ /* 0x000ea20000008800 */
[----:B------:R-:W-:Y:S01]  /*3ef0*/  ELECT P0, URZ, PT ;  /* 0x0000000000ff782f */ /* 0x000fe20003800000 */
[----:B------:R-:W-:Y:S01]  /*3f00*/  IMAD.MOV.U32 R0, RZ, RZ, 0x1 ;  /* 0x00000001ff007424 */ /* 0x000fe200078e00ff */
[----:B------:R-:W-:Y:S01]  /*3f10*/  UIADD3 UR6, UPT, UPT, UR6, 0x1d0, URZ ;  /* 0x000001d006067890 */ /* 0x000fe2000fffe0ff */
[----:B------:R-:W-:Y:S01]  /*3f20*/  SHF.L.U32 R2, R11, 0x1f, RZ ;  /* 0x0000001f0b027819 */ /* 0x000fe200000006ff */
[----:B------:R-:W-:-:S03]  /*3f30*/  UMOV UR5, 0x40 ;  /* 0x0000004000057882 */ /* 0x000fc60000000000 */
[----:B------:R-:W-:Y:S01]  /*3f40*/  UVIRTCOUNT.DEALLOC.SMPOOL 0x80 ;  /* 0x000000800000784c */ /* 0x000fe20000000000 */
[----:B--2---:R-:W-:Y:S02]  /*3f50*/  ULEA UR4, UR4, UR5, 0x18 ;  /* 0x0000000504047291 */ /* 0x004fe4000f8ec0ff */
[----:B------:R-:W-:-:S07]  /*3f60*/  ULEA UR5, UR18, UR6, 0x3 ;  /* 0x0000000612057291 */ /* 0x000fce000f8e18ff */
[----:B------:R2:W-:Y:S02]  /*3f70*/  @P0 STS.U8 [UR4+0x1c], R0 ;  /* 0x00001c00ff000988 */ /* 0x0005e40008000004 */
[----:B------:R-:W3:Y:S02]  /*3f80*/  SYNCS.PHASECHK.TRANS64.TRYWAIT P0, [UR5], R2 ;  /* 0x00000002ff0075a7 */ /* 0x000ee40008001105 */
[----:B--23--:R-:W-:Y:S05]  /*3f90*/  @!P0 BRA `(.L_x_77) ;  /* 0x0000006400488947 */ /* 0x00cfea0003800000 */
.L_x_194:
[----:B------:R-:W-:-:S04]  /*3fa0*/  UIADD3 UR7, UPT, UPT, UR18, 0x1, URZ ;  /* 0x0000000112077890 */ /* 0x000fc8000fffe0ff */
[----:B------:R-:W-:-:S04]  /*3fb0*/  UISETP.NE.AND UP0, UPT, UR7, 0x4, UPT ;  /* 0x000000040700788c */ /* 0x000fc8000bf05270 */
[----:B------:R-:W-:Y:S02]  /*3fc0*/  USEL UR8, URZ, 0x1, UP0 ;  /* 0x00000001ff087887 */ /* 0x000fe40008000000 */
[----:B------:R-:W-:-:S04]  /*3fd0*/  USEL UR7, UR7, URZ, UP0 ;  /* 0x000000ff07077287 */ /* 0x000fc80008000000 */
[----:B------:R-:W-:Y:S01]  /*3fe0*/  ULEA UR5, UR7, UR6, 0x3 ;  /* 0x0000000607057291 */ /* 0x000fe2000f8e18ff */
[----:B--2---:R-:W-:-:S04]  /*3ff0*/  LOP3.LUT R2, R11, UR8, RZ, 0x3c, !PT ;  /* 0x000000080b027c12 */ /* 0x004fc8000f8e3cff */
[----:B------:R-:W-:-:S04]  /*4000*/  SHF.L.U32 R3, R2, 0x1f, RZ ;  /* 0x0000001f02037819 */ /* 0x000fc800000006ff */
[----:B------:R-:W2:Y:S02]  /*4010*/  SYNCS.PHASECHK.TRANS64.TRYWAIT P0, [UR5], R3 ;  /* 0x00000003ff0075a7 */ /* 0x000ea40008001105 */
[----:B--2---:R-:W-:Y:S05]  /*4020*/  @!P0 BRA `(.L_x_78) ;  /* 0x00000064003c8947 */ /* 0x004fea0003800000 */
.L_x_196:
[----:B------:R-:W-:-:S04]  /*4030*/  UIADD3 UR7, UPT, UPT, UR7, 0x1, URZ ;  /* 0x0000000107077890 */ /* 0x000fc8000fffe0ff */
[----:B------:R-:W-:-:S04]  /*4040*/  UISETP.NE.AND UP0, UPT, UR7, 0x4, UPT ;  /* 0x000000040700788c */ /* 0x000fc8000bf05270 */
[----:B------:R-:W-:Y:S02]  /*4050*/  USEL UR8, URZ, 0x1, UP0 ;  /* 0x00000001ff087887 */ /* 0x000fe40008000000 */
[----:B------:R-:W-:-:S04]  /*4060*/  USEL UR7, UR7, URZ, UP0 ;  /* 0x000000ff07077287 */ /* 0x000fc80008000000 */
[----:B------:R-:W-:Y:S01]  /*4070*/  ULEA UR5, UR7, UR6, 0x3 ;  /* 0x0000000607057291 */ /* 0x000fe2000f8e18ff */
[----:B------:R-:W-:-:S04]  /*4080*/  LOP3.LUT R2, R2, UR8, RZ, 0x3c, !PT ;  /* 0x0000000802027c12 */ /* 0x000fc8000f8e3cff */
[----:B--2---:R-:W-:-:S04]  /*4090*/  SHF.L.U32 R3, R2, 0x1f, RZ ;  /* 0x0000001f02037819 */ /* 0x004fc800000006ff */
[----:B------:R-:W2:Y:S02]  /*40a0*/  SYNCS.PHASECHK.TRANS64.TRYWAIT P0, [UR5], R3 ;  /* 0x00000003ff0075a7 */ /* 0x000ea40008001105 */
[----:B--2---:R-:W-:Y:S05]  /*40b0*/  @!P0 BRA `(.L_x_79) ;  /* 0x0000006400308947 */ /* 0x004fea0003800000 */
.L_x_198:
[----:B------:R-:W-:-:S04]  /*40c0*/  UIADD3 UR7, UPT, UPT, UR7, 0x1, URZ ;  /* 0x0000000107077890 */ /* 0x000fc8000fffe0ff */
[----:B------:R-:W-:-:S04]  /*40d0*/  UISETP.NE.AND UP0, UPT, UR7, 0x4, UPT ;  /* 0x000000040700788c */ /* 0x000fc8000bf05270 */
[----:B------:R-:W-:Y:S02]  /*40e0*/  USEL UR5, URZ, 0x1, UP0 ;  /* 0x00000001ff057887 */ /* 0x000fe40008000000 */
[----:B------:R-:W-:-:S04]  /*40f0*/  USEL UR7, UR7, URZ, UP0 ;  /* 0x000000ff07077287 */ /* 0x000fc80008000000 */
[----:B------:R-:W-:Y:S01]  /*4100*/  ULEA UR7, UR7, UR6, 0x3 ;  /* 0x0000000607077291 */ /* 0x000fe2000f8e18ff */
[----:B------:R-:W-:-:S04]  /*4110*/  LOP3.LUT R2, R2, UR5, RZ, 0x3c, !PT ;  /* 0x0000000502027c12 */ /* 0x000fc8000f8e3cff */
[----:B------:R-:W-:-:S04]  /*4120*/  SHF.L.U32 R2, R2, 0x1f, RZ ;  /* 0x0000001f02027819 */ /* 0x000fc800000006ff */
[----:B------:R-:W3:Y:S02]  /*4130*/  SYNCS.PHASECHK.TRANS64.TRYWAIT P0, [UR7], R2 ;  /* 0x00000002ff0075a7 */ /* 0x000ee40008001107 */
[----:B---3--:R-:W-:Y:S05]  /*4140*/  @!P0 BRA `(.L_x_80) ;  /* 0x0000006400248947 */ /* 0x008fea0003800000 */
.L_x_200:
[----:B------:R-:W-:Y:S01]  /*4150*/  NOP ;  /* 0x0000000000007918 */ /* 0x000fe20000000000 */
[----:B--2---:R-:W2:Y:S01]  /*4160*/  LDS R0, [UR4+0x14] ;  /* 0x00001404ff007984 */ /* 0x004ea20008000800 */
[----:B------:R-:W-:Y:S01]  /*4170*/  ULOP3.LUT UR6, UR19, 0xffff, URZ, 0xc0, !UPT ;  /* 0x0000ffff13067892 */ /* 0x000fe2000f8ec0ff */
[----:B------:R-:W-:Y:S01]  /*4180*/  UMOV UR8, 0xffff ;  /* 0x0000ffff00087882 */ /* 0x000fe20000000000 */
[----:B------:R-:W-:Y:S02]  /*4190*/  UMOV UR5, 0x1 ;  /* 0x0000000100057882 */ /* 0x000fe40000000000 */
[----:B------:R-:W-:-:S04]  /*41a0*/  USHF.R.U32.HI UR6, URZ, 0x5, UR6 ;  /* 0x00000005ff067899 */ /* 0x000fc80008011606 */
[----:B------:R-:W-:Y:S02]  /*41b0*/  USHF.L.U32 UR8, UR8, UR6, URZ ;  /* 0x0000000608087299 */ /* 0x000fe400080006ff */
[----:B------:R-:W-:-:S04]  /*41c0*/  USHF.L.U32 UR5, UR5, UR6, URZ ;  /* 0x0000000605057299 */ /* 0x000fc800080006ff */
[----:B--2---:R-:W-:-:S04]  /*41d0*/  LOP3.LUT R0, R0, UR8, RZ, 0xc0, !PT ;  /* 0x0000000800007c12 */ /* 0x004fc8000f8ec0ff */
[----:B------:R-:W-:-:S13]  /*41e0*/  ISETP.NE.AND P0, PT, R0, UR8, PT ;  /* 0x0000000800007c0c */ /* 0x000fda000bf05270 */
[----:B------:R-:W-:Y:S05]  /*41f0*/  @P0 BRA `(.L_x_81) ;  /* 0x0000000000580947 */ /* 0x000fea0003800000 */
[----:B------:R-:W2:Y:S02]  /*4200*/  LDS R0, [UR4+0x18] ;  /* 0x00001804ff007984 */ /* 0x000ea40008000800 */
[----:B--2---:R-:W-:-:S04]  /*4210*/  LOP3.LUT R0, R0, UR5, RZ, 0xc0, !PT ;  /* 0x0000000500007c12 */ /* 0x004fc8000f8ec0ff */
[----:B------:R-:W-:-:S13]  /*4220*/  ISETP.NE.AND P0, PT, R0, UR5, PT ;  /* 0x0000000500007c0c */ /* 0x000fda000bf05270 */
[----:B------:R-:W-:Y:S05]  /*4230*/  @P0 BRA `(.L_x_82) ;  /* 0x00000000003c0947 */ /* 0x000fea0003800000 */
[----:B------:R-:W2:Y:S01]  /*4240*/  S2R R2, SR_LANEID ;  /* 0x0000000000027919 */ /* 0x000ea20000000000 */
[----:B------:R-:W-:Y:S01]  /*4250*/  ULOP3.LUT UR8, URZ, UR8, URZ, 0x33, !UPT ;  /* 0x00000008ff087292 */ /* 0x000fe2000f8e33ff */
[----:B------:R-:W-:Y:S02]  /*4260*/  VOTEU.ANY UR7, UPT, PT ;  /* 0x0000000000077886 */ /* 0x000fe400038e0100 */
[----:B------:R-:W-:-:S03]  /*4270*/  UFLO.U32 UR7, UR7 ;  /* 0x00000007000772bd */ /* 0x000fc600080e0000 */
[----:B------:R-:W-:-:S04]  /*4280*/  IMAD.U32 R0, RZ, RZ, UR8 ;  /* 0x00000008ff007e24 */ /* 0x000fc8000f8e00ff */
[----:B------:R3:W1:Y:S02]  /*4290*/  REDUX UR6, R0 ;  /* 0x00000000000673c4 */ /* 0x0006640000000000 */
[----:B------:R1:W-:Y:S01]  /*42a0*/  UTCATOMSWS.AND URZ, UR8 ;  /* 0x0000000800ff79e3 */ /* 0x0003e20008000000 */
[----:B--2---:R-:W-:Y:S02]  /*42b0*/  ISETP.EQ.U32.AND P0, PT, R2, UR7, PT ;  /* 0x0000000702007c0c */ /* 0x004fe4000bf02070 */
[----:B---3--:R-:W-:Y:S02]  /*42c0*/  LOP3.LUT R0, RZ, UR5, RZ, 0x33, !PT ;  /* 0x00000005ff007c12 */ /* 0x008fe4000f8e33ff */
[----:B-1----:R-:W-:Y:S02]  /*42d0*/  MOV R2, UR6 ;  /* 0x0000000600027c02 */ /* 0x002fe40008000f00 */
[----:B------:R-:W1:Y:S07]  /*42e0*/  REDUX UR5, R0 ;  /* 0x00000000000573c4 */ /* 0x000e6e0000000000 */
[----:B------:R2:W-:Y:S01]  /*42f0*/  @P0 ATOMS.AND RZ, [UR4+0x14], R2 ;  /* 0x00001402ffff098c */ /* 0x0005e2000a800004 */
[----:B-1----:R-:W-:-:S05]  /*4300*/  IMAD.U32 R0, RZ, RZ, UR5 ;  /* 0x00000005ff007e24 */ /* 0x002fca000f8e00ff */
[----:B------:R2:W-:Y:S01]  /*4310*/  @P0 ATOMS.AND RZ, [UR4+0x18], R0 ;  /* 0x00001800ffff098c */ /* 0x0005e2000a800004 */
[----:B------:R-:W-:Y:S05]  /*4320*/  BRA `(.L_x_83) ;  /* 0x0000000000147947 */ /* 0x000fea0003800000 */
.L_x_82:
[----:B------:R-:W-:Y:S02]  /*4330*/  MOV R2, 0x4350 ;  /* 0x0000435000027802 */ /* 0x000fe40000000f00 */
[----:B-1--45:R-:W-:Y:S05]  /*4340*/  CALL.REL.NOINC `($__internal_0_$__cuda_sm10x_tcgen05_guardrail_trap_col_being_dealloced_not_returned_by_alloc) ;  /* 0x0000006800087944 */ /* 0x032fea0003c00000 */
[----:B------:R-:W-:Y:S05]  /*4350*/  BRA `(.L_x_83) ;  /* 0x0000000000087947 */ /* 0x000fea0003800000 */
.L_x_81:
[----:B------:R-:W-:Y:S02]  /*4360*/  MOV R2, 0x4380 ;  /* 0x0000438000027802 */ /* 0x000fe40000000f00 */
[----:B-1--45:R-:W-:Y:S05]  /*4370*/  CALL.REL.NOINC `($__internal_2_$__cuda_sm10x_tcgen05_guardrail_trap_unallocated_columns_being_dealloced) ;  /* 0x0000006800147944 */ /* 0x032fea0003c00000 */
.L_x_83:
[----:B------:R-:W-:Y:S01]  /*4380*/  NOP ;  /* 0x0000000000007918 */ /* 0x000fe20000000000 */
[----:B------:R-:W-:Y:S05]  /*4390*/  EXIT ;  /* 0x000000000000794d */ /* 0x000fea0003800000 */
.L_x_65:
[----:B------:R-:W-:-:S09]  /*43a0*/  UISETP.NE.OR UP2, UPT, UR8, 0x3, !UP2 ;  /* 0x000000030800788c */ /* 0x000fd2000d745670 */
[----:B------:R-:W-:Y:S05]  /*43b0*/  BRA.U UP2, `(.L_x_84) ;  /* 0x0000001102087547 */ /* 0x000fea000b800000 */
[----:B------:R-:W1:Y:S01]  /*43c0*/  LDC R0, c[0x0][0xb30] ;  /* 0x0002cc00ff007b82 */ /* 0x000e620000000800 */
[----:B------:R-:W2:Y:S01]  /*43d0*/  LDCU.64 UR8, c[0x0][0x888] ;  /* 0x00011100ff0877ac */ /* 0x000ea20008000a00 */
[----:B------:R-:W-:Y:S02]  /*43e0*/  HFMA2 R27, -RZ, RZ, 0, 0 ;  /* 0x00000000ff1b7431 */ /* 0x000fe400000001ff */
[----:B------:R-:W-:Y:S01]  /*43f0*/  IMAD.MOV.U32 R29, RZ, RZ, 0x1 ;  /* 0x00000001ff1d7424 */ /* 0x000fe200078e00ff */
[----:B------:R-:W-:Y:S01]  /*4400*/  MOV R25, 0x1000 ;  /* 0x0000100000197802 */ /* 0x000fe20000000f00 */
[----:B------:R-:W4:Y:S01]  /*4410*/  LDCU.64 UR4, c[0x0][0x890] ;  /* 0x00011200ff0477ac */ /* 0x000f220008000a00 */
[----:B------:R-:W-:Y:S01]  /*4420*/  IMAD.MOV.U32 R28, RZ, RZ, RZ ;  /* 0x000000ffff1c7224 */ /* 0x000fe200078e00ff */
[----:B------:R-:W3:Y:S01]  /*4430*/  LDC R24, c[0x0][0x370] ;  /* 0x0000dc00ff187b82 */ /* 0x000ee20000000800 */
[----:B------:R-:W-:Y:S01]  /*4440*/  UMOV UR7, 0x400 ;  /* 0x0000040000077882 */ /* 0x000fe20000000000 */
[----:B------:R-:W-:-:S02]  /*4450*/  UPLOP3.LUT UP1, UPT, UPT, UPT, UPT, 0x40, 0x4 ;  /* 0x000000000004789c */ /* 0x000fc40003f2e870 */
[----:B------:R-:W-:-:S04]  /*4460*/  ULEA UR7, UR37, UR7, 0x18 ;  /* 0x0000000725077291 */ /* 0x000fc8000f8ec0ff */
[----:B------:R-:W3:Y:S01]  /*4470*/  LDC R3, c[0x0][0xb0c] ;  /* 0x0002c300ff037b82 */ /* 0x000ee20000000800 */
[----:B------:R-:W-:Y:S02]  /*4480*/  UIADD3 UR13, UPT, UPT, UR7, 0x158, URZ ;  /* 0x00000158070d7890 */ /* 0x000fe4000fffe0ff */
[----:B--2---:R-:W-:Y:S02]  /*4490*/  UISETP.NE.U32.AND UP2, UPT, UR8, URZ, UPT ;  /* 0x000000ff0800728c */ /* 0x004fe4000bf45070 */
[----:B------:R-:W-:Y:S02]  /*44a0*/  UIADD3 UR33, UPT, UPT, UR7, 0x140, URZ ;  /* 0x0000014007217890 */ /* 0x000fe4000fffe0ff */
[----:B----4-:R-:W-:Y:S01]  /*44b0*/  UISETP.NE.U32.AND UP3, UPT, UR4, URZ, UPT ;  /* 0x000000ff0400728c */ /* 0x010fe2000bf65070 */
[----:B------:R-:W2:Y:S01]  /*44c0*/  LDC R18, c[0x0][0xb20] ;  /* 0x0002c800ff127b82 */ /* 0x000ea20000000800 */
[----:B-1----:R-:W-:Y:S01]  /*44d0*/  ISETP.NE.AND P1, PT, R0, 0x1, PT ;  /* 0x000000010000780c */ /* 0x002fe20003f25270 */
[----:B------:R-:W-:-:S02]  /*44e0*/  UISETP.NE.AND.EX UP2, UPT, UR9, URZ, UPT, UP2 ;  /* 0x000000ff0900728c */ /* 0x000fc4000bf45320 */
[----:B------:R-:W-:Y:S02]  /*44f0*/  UIADD3 UR25, UPT, UPT, UR7, 0x148, URZ ;  /* 0x0000014807197890 */ /* 0x000fe4000fffe0ff */
[----:B------:R-:W-:Y:S02]  /*4500*/  UIADD3 UR17, UPT, UPT, UR7, 0x150, URZ ;  /* 0x0000015007117890 */ /* 0x000fe4000fffe0ff */
[----:B------:R-:W1:Y:S01]  /*4510*/  LDC.64 R30, c[0x0][0x348] ;  /* 0x0000d200ff1e7b82 */ /* 0x000e620000000a00 */
[----:B------:R-:W-:Y:S02]  /*4520*/  UPRMT UR13, UR37, 0x654, UR13 ;  /* 0x00000654250d7896 */ /* 0x000fe4000800000d */
[----:B------:R-:W-:-:S05]  /*4530*/  UISETP.NE.AND.EX UP3, UPT, UR5, URZ, UPT, UP3 ;  /* 0x000000ff0500728c */ /* 0x000fca000bf65330 */
[----:B------:R-:W4:Y:S08]  /*4540*/  LDC.64 R16, c[0x0][0xb10] ;  /* 0x0002c400ff107b82 */ /* 0x000f300000000a00 */
[----:B------:R-:W1:Y:S08]  /*4550*/  LDC.64 R6, c[0x0][0xb18] ;  /* 0x0002c600ff067b82 */ /* 0x000e700000000a00 */
[----:B------:R-:W1:Y:S08]  /*4560*/  LDC.64 R4, c[0x0][0xb28] ;  /* 0x0002ca00ff047b82 */ /* 0x000e700000000a00 */
[----:B--23--:R-:W1:Y:S02]  /*4570*/  LDC R19, c[0x0][0x374] ;  /* 0x0000dd00ff137b82 */ /* 0x00ce640000000800 */
.L_x_95:
[C---:B------:R-:W-:Y:S02]  /*4580*/  LEA R0, R28.reuse, UR7, 0x3 ;  /* 0x000000071c007c11 */ /* 0x040fe4000f8e18ff */
[----:B------:R-:W-:Y:S02]  /*4590*/  SHF.L.U32 R2, R27, 0x1f, RZ ;  /* 0x0000001f1b027819 */ /* 0x000fe400000006ff */
[----:B------:R-:W-:Y:S02]  /*45a0*/  LEA R20, R28, UR7, 0x4 ;  /* 0x000000071c147c11 */ /* 0x000fe4000f8e20ff */
[----:B--2---:R-:W2:Y:S02]  /*45b0*/  SYNCS.PHASECHK.TRANS64.TRYWAIT P0, [R0+URZ+0x190], R2 ;  /* 0x00019002000075a7 */ /* 0x004ea400080011ff */
[----:B--2---:R-:W-:Y:S05]  /*45c0*/  @!P0 BRA `(.L_x_85) ;  /* 0x00000060001c8947 */ /* 0x004fea0003800000 */
.L_x_201:
[----:B------:R-:W-:Y:S01]  /*45d0*/  ISETP.GE.AND P0, PT, R40, 0x1, PT ;  /* 0x000000012800780c */ /* 0x000fe20003f06270 */
[----:B------:R-:W3:Y:S01]  /*45e0*/  LDS.128 R20, [R20+0x220] ;  /* 0x0002200014147984 */ /* 0x000ee20000000c00 */
[----:B--2---:R-:W-:Y:S01]  /*45f0*/  VIADD R0, R0, 0x1a0 ;  /* 0x000001a000007836 */ /* 0x004fe20000000000 */
[----:B------:R-:W-:Y:S01]  /*4600*/  @!PT LDS RZ, [RZ] ;  /* 0x00000000fffff984 */ /* 0x000fe20000000800 */
[----:B------:R-:W-:Y:S01]  /*4610*/  @!PT LDS RZ, [RZ] ;  /* 0x00000000fffff984 */ /* 0x000fe20000000800 */
[----:B------:R-:W-:Y:S01]  /*4620*/  @!PT LDS RZ, [RZ] ;  /* 0x00000000fffff984 */ /* 0x000fe20000000800 */
[----:B------:R-:W-:Y:S01]  /*4630*/  @!PT LDS RZ, [RZ] ;  /* 0x00000000fffff984 */ /* 0x000fe20000000800 */
[----:B------:R2:W-:Y:S06]  /*4640*/  MEMBAR.ALL.CTA ;  /* 0x0000000000007992 */ /* 0x0005ec0000008000 */
[----:B--2---:R-:W2:Y:S01]  /*4650*/  FENCE.VIEW.ASYNC.S ;  /* 0x00000000000073c6 */ /* 0x004ea20000000000 */
[----:B------:R-:W-:Y:S04]  /*4660*/  PRMT R0, RZ, 0x654, R0 ;  /* 0x00000654ff007816 */ /* 0x000fe80000000000 */
[----:B--2---:R2:W-:Y:S01]  /*4670*/  SYNCS.ARRIVE.TRANS64.RED.A1T0 RZ, [R0+URZ], RZ ;  /* 0x000000ff00ff79a7 */ /* 0x0045e200081004ff */
[----:B---3--:R-:W-:Y:S11]  /*4680*/  LOP3.LUT P3, RZ, R22, 0x1, RZ, 0xc0, !PT ;  /* 0x0000000116ff7812 */ /* 0x008ff6000786c0ff */
[----:B------:R-:W-:Y:S02]  /*4690*/  @!UPT UIADD3 URZ, UPT, UPT, URZ, URZ, URZ ;  /* 0x000000fffffff290 */ /* 0x000fe4000fffe0ff */
[----:B------:R-:W-:Y:S02]  /*46a0*/  @P3 MOV R11, R20 ;  /* 0x00000014000b3202 */ /* 0x000fe40000000f00 */
[----:B------:R-:W-:Y:S01]  /*46b0*/  @P3 LOP3.LUT R10, R21, 0xffff, RZ, 0xc0, !PT ;  /* 0x0000ffff150a3812 */ /* 0x000fe200078ec0ff */
[----:B--2---:R-:W-:Y:S06]  /*46c0*/  @!P0 BRA `(.L_x_86) ;  /* 0x0000000000a48947 */ /* 0x004fec0003800000 */
[-C--:B-1----:R-:W-:Y:S01]  /*46d0*/  IMAD.HI.U32 R0, R19, R7.reuse, RZ ;  /* 0x0000000713007227 */ /* 0x082fe200078e00ff */
[----:B------:R-:W-:Y:S02]  /*46e0*/  ISETP.NE.AND P0, PT, R6, 0x1, PT ;  /* 0x000000010600780c */ /* 0x000fe40003f05270 */
[----:B------:R-:W-:Y:S01]  /*46f0*/  ISETP.NE.AND P2, PT, R40, 0x1, PT ;  /* 0x000000012800780c */ /* 0x000fe20003f45270 */
[----:B----4-:R-:W-:Y:S01]  /*4700*/  IMAD.HI.U32 R9, R24, R16, RZ ;  /* 0x0000001018097227 */ /* 0x010fe200078e00ff */
[----:B------:R-:W-:Y:S02]  /*4710*/  SHF.R.U32.HI R0, RZ, R18, R0 ;  /* 0x00000012ff007219 */ /* 0x000fe40000011600 */
[----:B------:R-:W-:Y:S01]  /*4720*/  ISETP.NE.AND P4, PT, R3, 0x1, PT ;  /* 0x000000010300780c */ /* 0x000fe20003f85270 */
[----:B------:R-:W-:Y:S01]  /*4730*/  IMAD.HI.U32 R13, R10, R7, RZ ;  /* 0x000000070a0d7227 */ /* 0x000fe200078e00ff */
[----:B------:R-:W-:Y:S02]  /*4740*/  SHF.R.U32.HI R9, RZ, R17, R9 ;  /* 0x00000011ff097219 */ /* 0x000fe40000011609 */
[----:B------:R-:W-:Y:S01]  /*4750*/  SEL R0, R19, R0, !P0 ;  /* 0x0000000013007207 */ /* 0x000fe20004000000 */
[----:B------:R-:W-:Y:S01]  /*4760*/  IMAD.HI.U32 R12, R11, R16, RZ ;  /* 0x000000100b0c7227 */ /* 0x000fe200078e00ff */
[----:B------:R-:W-:Y:S03]  /*4770*/  SEL R9, R24, R9, !P4 ;  /* 0x0000000918097207 */ /* 0x000fe60006000000 */
[-C--:B------:R-:W-:Y:S01]  /*4780*/  IMAD.HI.U32 R8, R0, R4.reuse, RZ ;  /* 0x0000000400087227 */ /* 0x080fe200078e00ff */
[----:B------:R-:W-:Y:S03]  /*4790*/  SHF.R.U32.HI R12, RZ, R17, R12 ;  /* 0x00000011ff0c7219 */ /* 0x000fe6000001160c */
[----:B------:R-:W-:Y:S01]  /*47a0*/  IMAD.HI.U32 R2, R9, R4, RZ ;  /* 0x0000000409027227 */ /* 0x000fe200078e00ff */
[-C--:B------:R-:W-:Y:S02]  /*47b0*/  @P2 SHF.R.U32.HI R0, RZ, R5.reuse, R8 ;  /* 0x00000005ff002219 */ /* 0x080fe40000011608 */
[----:B------:R-:W-:Y:S02]  /*47c0*/  SHF.R.U32.HI R8, RZ, R18, R13 ;  /* 0x00000012ff087219 */ /* 0x000fe4000001160d */
[----:B------:R-:W-:Y:S01]  /*47d0*/  @P2 SHF.R.U32.HI R9, RZ, R5, R2 ;  /* 0x00000005ff092219 */ /* 0x000fe20000011602 */
[----:B------:R-:W-:Y:S01]  /*47e0*/  IMAD R0, R40, R0, RZ ;  /* 0x0000000028007224 */ /* 0x000fe200078e02ff */
[----:B------:R-:W-:Y:S02]  /*47f0*/  SEL R8, R10, R8, !P0 ;  /* 0x000000080a087207 */ /* 0x000fe40004000000 */
[----:B------:R-:W-:Y:S01]  /*4800*/  SEL R2, R11, R12, !P4 ;  /* 0x0000000c0b027207 */ /* 0x000fe20006000000 */
[----:B------:R-:W-:Y:S01]  /*4810*/  IMAD R12, R40, R9, RZ ;  /* 0x00000009280c7224 */ /* 0x000fe200078e02ff */
[C---:B------:R-:W-:Y:S01]  /*4820*/  ISETP.GE.AND P0, PT, R8.reuse, R0, PT ;  /* 0x000000000800720c */ /* 0x040fe20003f06270 */
[----:B------:R-:W-:Y:S03]  /*4830*/  IMAD.HI.U32 R0, R8, R4, RZ ;  /* 0x0000000408007227 */ /* 0x000fe600078e00ff */
[----:B------:R-:W-:Y:S02]  /*4840*/  ISETP.GE.OR P0, PT, R2, R12, P0 ;  /* 0x0000000c0200720c */ /* 0x000fe40000706670 */
[-C--:B------:R-:W-:Y:S04]  /*4850*/  SHF.R.U32.HI R0, RZ, R5.reuse, R0 ;  /* 0x00000005ff007219 */ /* 0x080fe80000011600 */
[----:B------:R-:W-:Y:S05]  /*4860*/  SEL R13, R8, R0, !P2 ;  /* 0x00000000080d7207 */ /* 0x000fea0005000000 */
[----:B------:R-:W-:Y:S02]  /*4870*/  IMAD.MOV R12, RZ, RZ, -R13 ;  /* 0x000000ffff0c7224 */ /* 0x000fe400078e0a0d */
[----:B------:R-:W-:Y:S04]  /*4880*/  @!P0 IMAD.HI.U32 R0, R2, R4, RZ ;  /* 0x0000000402008227 */ /* 0x000fe800078e00ff */
[----:B------:R-:W-:Y:S01]  /*4890*/  IMAD R12, R40, R12, R8 ;  /* 0x0000000c280c7224 */ /* 0x000fe200078e0208 */
[----:B------:R-:W-:Y:S04]  /*48a0*/  @!P0 SHF.R.U32.HI R0, RZ, R5, R0 ;  /* 0x00000005ff008219 */ /* 0x000fe80000011600 */
[----:B------:R-:W-:Y:S04]  /*48b0*/  @!P0 SEL R0, R2, R0, !P2 ;  /* 0x0000000002008207 */ /* 0x000fe80005000000 */
[----:B------:R-:W-:Y:S01]  /*48c0*/  @!P0 IADD3 R13, PT, PT, R13, -R0, RZ ;  /* 0x800000000d0d8210 */ /* 0x000fe20007ffe0ff */
[----:B------:R-:W-:Y:S01]  /*48d0*/  @!P0 IMAD R0, R9, R12, R0 ;  /* 0x0000000c09008224 */ /* 0x000fe200078e0200 */
[----:B------:R-:W-:Y:S01]  /*48e0*/  IADD3 R9, PT, PT, -R8, RZ, RZ ;  /* 0x000000ff08097210 */ /* 0x000fe20007ffe1ff */
[--C-:B------:R-:W-:Y:S02]  /*48f0*/  IMAD.MOV R12, RZ, RZ, -R2.reuse ;  /* 0x000000ffff0c7224 */ /* 0x100fe400078e0a02 */
[----:B------:R-:W-:Y:S02]  /*4900*/  @!P0 IMAD R8, R13, R40, R2 ;  /* 0x000000280d088224 */ /* 0x000fe400078e0202 */
[----:B------:R-:W-:Y:S02]  /*4910*/  @!P0 IMAD.MOV.U32 R2, RZ, RZ, R0 ;  /* 0x000000ffff028224 */ /* 0x000fe400078e0000 */
[----:B------:R-:W-:Y:S02]  /*4920*/  IMAD R11, R3, R12, R11 ;  /* 0x0000000c030b7224 */ /* 0x000fe400078e020b */
[----:B------:R-:W-:Y:S02]  /*4930*/  IMAD R10, R6, R9, R10 ;  /* 0x00000009060a7224 */ /* 0x000fe400078e020a */
[----:B------:R-:W-:Y:S02]  /*4940*/  IMAD R11, R2, R3, R11 ;  /* 0x00000003020b7224 */ /* 0x000fe400078e020b */
[----:B------:R-:W-:Y:S02]  /*4950*/  IMAD R10, R8, R6, R10 ;  /* 0x00000006080a7224 */ /* 0x000fe400078e020a */
.L_x_86:
[----:B------:R-:W-:Y:S05]  /*4960*/  BRA.U UP1, `(.L_x_87) ;  /* 0x0000000101107547 */ /* 0x000fea000b800000 */
[----:B------:R-:W-:Y:S04]  /*4970*/  MOV R2, UR6 ;  /* 0x0000000600027c02 */ /* 0x000fe80008000f00 */
[----:B------:R-:W-:Y:S04]  /*4980*/  SHF.L.U32 R2, R2, 0x1f, RZ ;  /* 0x0000001f02027819 */ /* 0x000fe800000006ff */
[----:B------:R-:W2:Y:S02]  /*4990*/  SYNCS.PHASECHK.TRANS64.TRYWAIT P0, [UR7+0x188], R2 ;  /* 0x00018802ff0075a7 */ /* 0x000ea40008001107 */
[----:B--2---:R-:W-:Y:S05]  /*49a0*/  @!P0 BRA `(.L_x_88) ;  /* 0x0000005c00388947 */ /* 0x004fea0003800000 */
.L_x_87:
[----:B------:R-:W-:Y:S02]  /*49b0*/  R2UR UR35, R15 ;  /* 0x000000000f2372ca */ /* 0x000fe400000e0000 */
[----:B------:R-:W-:Y:S02]  /*49c0*/  R2UR UR34, R14 ;  /* 0x000000000e2272ca */ /* 0x000fe400000e0000 */
[----:B------:R-:W-:Y:S02]  /*49d0*/  ISETP.NE.U32.AND P2, PT, RZ, UR4, PT ;  /* 0x00000004ff007c0c */ /* 0x000fe4000bf45070 */
[----:B------:R-:W-:Y:S02]  /*49e0*/  SHF.L.U32 R14, R29, 0x1f, RZ ;  /* 0x0000001f1d0e7819 */ /* 0x000fe400000006ff */
[----:B------:R-:W-:Y:S05]  /*49f0*/  ISETP.NE.AND.EX P2, PT, RZ, UR5, PT, P2 ;  /* 0x00000005ff007c0c */ /* 0x000fea000bf45320 */
[----:B------:R-:W-:Y:S02]  /*4a00*/  USHF.L.U32 UR35, UR35, 0x6, URZ ;  /* 0x0000000623237899 */ /* 0x000fe400080006ff */
[----:B------:R-:W-:Y:S01]  /*4a10*/  USHF.L.U32 UR34, UR34, 0x8, URZ ;  /* 0x0000000822227899 */ /* 0x000fe200080006ff */
[----:B------:R-:W-:Y:S11]  /*4a20*/  BRA.U !UP3, `(.L_x_89) ;  /* 0x000000010b347547 */ /* 0x000ff6000b800000 */
[----:B------:R-:W-:Y:S01]  /*4a30*/  UPLOP3.LUT UP0, UPT, UPT, UPT, UP2, 0x80, 0x8 ;  /* 0x000000000008789c */ /* 0x000fe20003f0f020 */
[----:B--2---:R-:W-:Y:S02]  /*4a40*/  HFMA2 R0, -RZ, RZ, 0, 5.9604644775390625e-08 ;  /* 0x00000001ff007431 */ /* 0x004fe400000001ff */
[----:B------:R-:W-:Y:S03]  /*4a50*/  IMAD.MOV.U32 R96, RZ, RZ, 0x1 ;  /* 0x00000001ff607424 */ /* 0x000fe600078e00ff */
[----:B------:R-:W-:Y:S05]  /*4a60*/  PLOP3.LUT P0, PT, PT, PT, UP0, 0x80, 0x8 ;  /* 0x000000000008781c */ /* 0x000fea0003f0f008 */
[----:B------:R-:W2:Y:S01]  /*4a70*/  @UP0 LDCU.64 UR10, c[0x0][0x888] ;  /* 0x00011100ff0a07ac */ /* 0x000ea20008000a00 */
[----:B------:R-:W-:Y:S07]  /*4a80*/  @UP0 UIMAD UR8, UR36, UR4, URZ ;  /* 0x00000004240802a4 */ /* 0x000fee000f8e02ff */
[----:B------:R-:W-:Y:S01]  /*4a90*/  @!P0 PRMT R96, R0, 0x7610, R96 ;  /* 0x0000761000608816 */ /* 0x000fe20000000060 */
[----:B--2---:R-:W-:Y:S03]  /*4aa0*/  @UP0 UIMAD.WIDE UR10, UR8, 0x4, UR10 ;  /* 0x00000004080a08a5 */ /* 0x004fe6000f8e020a */
[----:B------:R-:W2:Y:S03]  /*4ab0*/  @!UP0 LDCU UR8, c[0x0][0x880] ;  /* 0x00011000ff0887ac */ /* 0x000ea60008000800 */
[----:B------:R-:W-:Y:S01]  /*4ac0*/  IMAD.U32 R8, RZ, RZ, UR10 ;  /* 0x0000000aff087e24 */ /* 0x000fe2000f8e00ff */
[----:B------:R-:W-:Y:S05]  /*4ad0*/  MOV R9, UR11 ;  /* 0x0000000b00097c02 */ /* 0x000fea0008000f00 */
[----:B-----5:R3:W5:Y:S02]  /*4ae0*/  @P0 LDG.E R49, desc[UR46][R8.64] ;  /* 0x0000002e08310981 */ /* 0x020764000c1e1900 */
[----:B--23--:R-:W-:Y:S07]  /*4af0*/  @!P0 IMAD.U32 R49, RZ, RZ, UR8 ;  /* 0x00000008ff318e24 */ /* 0x00cfee000f8e00ff */
.L_x_89:
[----:B-----5:R-:W-:Y:S01]  /*4b00*/  @!P2 FSETP.EQ.AND P0, PT, R49, RZ, PT ;  /* 0x000000ff3100a20b */ /* 0x020fe20003f02000 */
[----:B------:R-:W-:Y:S01]  /*4b10*/  @!UPT UIADD3 URZ, UPT, UPT, URZ, URZ, URZ ;  /* 0x000000fffffff290 */ /* 0x000fe2000fffe0ff */
[----:B------:R-:W-:Y:S11]  /*4b20*/  @!P2 BRA `(.L_x_90) ;  /* 0x000000000014a947 */ /* 0x000ff60003800000 */
[----:B------:R-:W-:Y:S02]  /*4b30*/  LOP3.LUT P2, RZ, R96, 0xff, RZ, 0xc0, !PT ;  /* 0x000000ff60ff7812 */ /* 0x000fe4000784c0ff */
[----:B------:R-:W-:Y:S04]  /*4b40*/  PLOP3.LUT P0, PT, PT, PT, UP0, 0x80, 0x8 ;  /* 0x000000000008781c */ /* 0x000fe80003f0f008 */
[----:B------:R-:W-:Y:S07]  /*4b50*/  PLOP3.LUT P0, PT, P0, PT, PT, 0x8, 0x80 ;  /* 0x000000000080781c */ /* 0x000fee000070e170 */
[----:B------:R-:W-:Y:S11]  /*4b60*/  @P2 FSETP.EQ.AND P0, PT, R49, RZ, PT ;  /* 0x000000ff3100220b */ /* 0x000ff60003f02000 */
[----:B------:R-:W-:Y:S02]  /*4b70*/  @!UPT UIADD3 URZ, UPT, UPT, URZ, URZ, URZ ;  /* 0x000000fffffff290 */ /* 0x000fe4000fffe0ff */
.L_x_90:
[----:B------:R-:W3:Y:S01]  /*4b80*/  SYNCS.PHASECHK.TRANS64.TRYWAIT P2, [UR7+0x160], R14 ;  /* 0x0001600eff0075a7 */ /* 0x000ee20008041107 */
[----:B------:R-:W-:Y:S04]  /*4b90*/  ELECT P4, URZ, PT ;  /* 0x0000000000ff782f */ /* 0x000fe80003880000 */
[----:B------:R-:W-:Y:S11]  /*4ba0*/  PLOP3.LUT P4, PT, P0, P4, PT, 0xf2, 0x2f ;  /* 0x00000000002f781c */ /* 0x000ff60000789e72 */
[----:B------:R-:W-:Y:S02]  /*4bb0*/  @!UPT UIADD3 URZ, UPT, UPT, URZ, URZ, URZ ;  /* 0x000000fffffff290 */ /* 0x000fe4000fffe0ff */
[----:B-1----:R-:W-:Y:S05]  /*4bc0*/  @!P4 IADD3 R8, P0, PT, R30, 0x580, RZ ;  /* 0x000005801e08c810 */ /* 0x002fea0007f1e0ff */
[----:B--2---:R-:W-:Y:S01]  /*4bd0*/  @!P4 IMAD.X R2, RZ, RZ, R31, P0 ;  /* 0x000000ffff02c224 */ /* 0x004fe200000e061f */
[----:B---3--:R-:W-:Y:S07]  /*4be0*/  @!P2 BRA `(.L_x_91) ;  /* 0x0000005800c0a947 */ /* 0x008fee0003800000 */
.L_x_204:
[----:B------:R-:W-:Y:S01]  /*4bf0*/  @!P4 R2UR UR8, R2 ;  /* 0x000000000208c2ca */ /* 0x000fe200000e0000 */
[----:B------:R-:W-:Y:S01]  /*4c00*/  VOTEU.ALL UP1, P4 ;  /* 0x0000000000ff7886 */ /* 0x000fe20002020000 */
[----:B------:R-:W-:Y:S01]  /*4c10*/  @!P4 R2UR UR9, R8 ;  /* 0x000000000809c2ca */ /* 0x000fe200000e0000 */
[----:B-1----:R-:W-:Y:S01]  /*4c20*/  @!P4 IMAD.MOV.U32 R0, RZ, RZ, 0x1000 ;  /* 0x00001000ff00c424 */ /* 0x002fe200078e00ff */
[----:B------:R-:W-:Y:S01]  /*4c30*/  UMOV UR10, 0x0 ;  /* 0x00000000000a7882 */ /* 0x000fe20000000000 */
[----:B------:R-:W-:Y:S01]  /*4c40*/  UMOV UR11, 0x10000000 ;  /* 0x10000000000b7882 */ /* 0x000fe20000000000 */
[----:B------:R-:W-:Y:S01]  /*4c50*/  @!UP1 UIADD3 UR32, UPT, UPT, UR7, 0x400, URZ ;  /* 0x0000040007209890 */ /* 0x000fe2000fffe0ff */
[----:B------:R-:W-:Y:S06]  /*4c60*/  VOTEU.ALL UP1, P4 ;  /* 0x0000000000ff7886 */ /* 0x000fec0002020000 */
[----:B------:R-:W-:Y:S01]  /*4c70*/  IMAD.U32 R9, RZ, RZ, UR8 ;  /* 0x00000008ff097e24 */ /* 0x000fe2000f8e00ff */
[----:B------:R-:W-:Y:S01]  /*4c80*/  UPRMT UR8, UR37, 0x654, UR33 ;  /* 0x0000065425087896 */ /* 0x000fe20008000021 */
[----:B------:R-:W-:Y:S03]  /*4c90*/  IMAD.U32 R8, RZ, RZ, UR9 ;  /* 0x00000009ff087e24 */ /* 0x000fe6000f8e00ff */
[----:B------:R-:W-:Y:S02]  /*4ca0*/  @!P4 R2UR UR15, R9 ;  /* 0x00000000090fc2ca */ /* 0x000fe400000e0000 */
[----:B------:R-:W-:Y:S02]  /*4cb0*/  @!P4 R2UR UR14, R8 ;  /* 0x00000000080ec2ca */ /* 0x000fe400000e0000 */
[----:B------:R-:W-:Y:S05]  /*4cc0*/  @!P4 IADD3 R8, P0, PT, R30, 0x580, RZ ;  /* 0x000005801e08c810 */ /* 0x000fea0007f1e0ff */
[----:B------:R-:W-:Y:S06]  /*4cd0*/  @!P4 IMAD.X R2, RZ, RZ, R31, P0 ;  /* 0x000000ffff02c224 */ /* 0x000fec00000e061f */
[----:B------:R1:W-:Y:S01]  /*4ce0*/  @!UP1 UTMALDG.3D [UR32], [UR14], desc[UR10] ;  /* 0x00000a200e0095b4 */ /* 0x0003e20008011000 */
[----:B------:R1:W-:Y:S01]  /*4cf0*/  @!P4 SYNCS.ARRIVE.TRANS64.RED.A0TR RZ, [UR7+0x140], R0 ;  /* 0x00014000ffffc9a7 */ /* 0x0003e20008300407 */
[----:B------:R-:W-:Y:S01]  /*4d00*/  SYNCS.ARRIVE.TRANS64.RED.A1T0 RZ, [UR8], RZ ;  /* 0x000000ffffff79a7 */ /* 0x000fe20008100408 */
[----:B------:R-:W2:Y:S02]  /*4d10*/  SYNCS.PHASECHK.TRANS64.TRYWAIT P2, [UR7+0x168], R14 ;  /* 0x0001680eff0075a7 */ /* 0x000ea40008041107 */
[----:B-12---:R-:W-:Y:S05]  /*4d20*/  @!P2 BRA `(.L_x_92) ;  /* 0x000000580088a947 */ /* 0x006fea0003800000 */
.L_x_206:
[----:B------:R-:W-:Y:S01]  /*4d30*/  @!P4 R2UR UR8, R2 ;  /* 0x000000000208c2ca */ /* 0x000fe200000e0000 */
[----:B------:R-:W-:Y:S01]  /*4d40*/  VOTEU.ALL UP1, P4 ;  /* 0x0000000000ff7886 */ /* 0x000fe20002020000 */
[----:B------:R-:W-:Y:S01]  /*4d50*/  @!P4 R2UR UR9, R8 ;  /* 0x000000000809c2ca */ /* 0x000fe200000e0000 */
[----:B-1----:R-:W-:Y:S01]  /*4d60*/  @!P4 IMAD.MOV.U32 R0, RZ, RZ, 0x1000 ;  /* 0x00001000ff00c424 */ /* 0x002fe200078e00ff */
[----:B------:R-:W-:Y:S01]  /*4d70*/  UMOV UR10, 0x0 ;  /* 0x00000000000a7882 */ /* 0x000fe20000000000 */
[----:B------:R-:W-:Y:S01]  /*4d80*/  UMOV UR11, 0x10000000 ;  /* 0x10000000000b7882 */ /* 0x000fe20000000000 */
[----:B------:R-:W-:Y:S02]  /*4d90*/  @!UP1 UIADD3 UR26, UPT, UPT, UR34, 0x40, URZ ;  /* 0x00000040221a9890 */ /* 0x000fe4000fffe0ff */
[----:B------:R-:W-:Y:S01]  /*4da0*/  @!UP1 UIADD3 UR24, UPT, UPT, UR7, 0x1400, URZ ;  /* 0x0000140007189890 */ /* 0x000fe2000fffe0ff */
[----:B------:R-:W-:Y:S01]  /*4db0*/  VOTEU.ALL UP1, P4 ;  /* 0x0000000000ff7886 */ /* 0x000fe20002020000 */
[----:B------:R-:W-:Y:S01]  /*4dc0*/  UMOV UR27, UR35 ;  /* 0x00000023001b7c82 */ /* 0x000fe20008000000 */
[----:B------:R-:W-:Y:S02]  /*4dd0*/  UMOV UR28, UR36 ;  /* 0x00000024001c7c82 */ /* 0x000fe40008000000 */
        /* <DEDUP_REMOVED lines=12> */
.L_x_208:
[----:B------:R-:W2:Y:S01]  /*4ea0*/  LDC.64 R12, c[0x0][0xb18] ;  /* 0x0002c600ff0c7b82 */ /* 0x000ea20000000a00 */
[----:B------:R-:W-:Y:S01]  /*4eb0*/  @!P4 R2UR UR8, R2 ;  /* 0x000000000208c2ca */ /* 0x000fe200000e0000 */
[----:B------:R-:W-:Y:S01]  /*4ec0*/  VOTEU.ALL UP1, P4 ;  /* 0x0000000000ff7886 */ /* 0x000fe20002020000 */
[----:B------:R-:W-:Y:S01]  /*4ed0*/  @!P4 R2UR UR9, R8 ;  /* 0x000000000809c2ca */ /* 0x000fe200000e0000 */
[----:B-1----:R-:W-:Y:S01]  /*4ee0*/  @!P4 IMAD.MOV.U32 R0, RZ, RZ, 0x1000 ;  /* 0x00001000ff00c424 */ /* 0x002fe200078e00ff */
[----:B------:R-:W-:Y:S03]  /*4ef0*/  UMOV UR10, 0x0 ;  /* 0x00000000000a7882 */ /* 0x000fe60000000000 */
[----:B------:R-:W1:Y:S01]  /*4f00*/  @!P1 LDC R2, c[0x0][0xb0c] ;  /* 0x0002c300ff029b82 */ /* 0x000e620000000800 */
[----:B------:R-:W-:Y:S01]  /*4f10*/  @!UP1 UIADD3 UR18, UPT, UPT, UR34, 0x80, URZ ;  /* 0x0000008022129890 */ /* 0x000fe2000fffe0ff */
[----:B------:R-:W-:Y:S01]  /*4f20*/  @P3 SHF.R.U32.HI R26, RZ, 0x10, R21 ;  /* 0x00000010ff1a3819 */ /* 0x000fe20000011615 */
[----:B------:R-:W-:Y:S01]  /*4f30*/  @!UP1 UIADD3 UR16, UPT, UPT, UR7, 0x2400, URZ ;  /* 0x0000240007109890 */ /* 0x000fe2000fffe0ff */
[----:B------:R-:W-:Y:S01]  /*4f40*/  VIADD R28, R28, 0x1 ;  /* 0x000000011c1c7836 */ /* 0x000fe20000000000 */
[----:B------:R-:W-:Y:S01]  /*4f50*/  VOTEU.ALL UP1, P4 ;  /* 0x0000000000ff7886 */ /* 0x000fe20002020000 */
[----:B------:R-:W-:Y:S01]  /*4f60*/  UMOV UR11, 0x10000000 ;  /* 0x10000000000b7882 */ /* 0x000fe20000000000 */
[----:B------:R-:W-:Y:S01]  /*4f70*/  UMOV UR19, UR35 ;  /* 0x0000002300137c82 */ /* 0x000fe20008000000 */
[----:B------:R-:W-:Y:S01]  /*4f80*/  IMAD.U32 R9, RZ, RZ, UR8 ;  /* 0x00000008ff097e24 */ /* 0x000fe2000f8e00ff */
[----:B------:R-:W-:Y:S01]  /*4f90*/  UMOV UR20, UR36 ;  /* 0x0000002400147c82 */ /* 0x000fe20008000000 */
[----:B------:R-:W-:Y:S01]  /*4fa0*/  IMAD.U32 R8, RZ, RZ, UR9 ;  /* 0x00000009ff087e24 */ /* 0x000fe2000f8e00ff */
[----:B------:R-:W-:Y:S02]  /*4fb0*/  UPRMT UR8, UR37, 0x654, UR17 ;  /* 0x0000065425087896 */ /* 0x000fe40008000011 */
[----:B------:R-:W-:Y:S02]  /*4fc0*/  @!P4 R2UR UR15, R9 ;  /* 0x00000000090fc2ca */ /* 0x000fe400000e0000 */
[----:B------:R-:W-:Y:S02]  /*4fd0*/  @!P4 R2UR UR14, R8 ;  /* 0x00000000080ec2ca */ /* 0x000fe400000e0000 */
[----:B------:R-:W3:Y:S11]  /*4fe0*/  LDC.64 R8, c[0x0][0xb10] ;  /* 0x0002c400ff087b82 */ /* 0x000ef60000000a00 */
[----:B------:R1:W-:Y:S01]  /*4ff0*/  @!UP1 UTMALDG.3D [UR16], [UR14], desc[UR10] ;  /* 0x00000a100e0095b4 */ /* 0x0003e20008011000 */
[----:B------:R5:W-:Y:S01]  /*5000*/  @!P4 SYNCS.ARRIVE.TRANS64.RED.A0TR RZ, [UR7+0x150], R0 ;  /* 0x00015000ffffc9a7 */ /* 0x000be20008300407 */
[C---:B---3--:R-:W-:Y:S01]  /*5010*/  @!P1 IMAD.HI.U32 R8, R11.reuse, R8, RZ ;  /* 0x000000080b089227 */ /* 0x048fe200078e00ff */
[----:B--2---:R-:W-:Y:S02]  /*5020*/  @!P1 ISETP.NE.AND P0, PT, R12, 0x1, PT ;  /* 0x000000010c00980c */ /* 0x004fe40003f05270 */
[----:B-1----:R-:W-:Y:S01]  /*5030*/  @!P1 ISETP.NE.AND P2, PT, R2, 0x1, PT ;  /* 0x000000010200980c */ /* 0x002fe20003f45270 */
[----:B------:R-:W-:Y:S01]  /*5040*/  SYNCS.ARRIVE.TRANS64.RED.A1T0 RZ, [UR8], RZ ;  /* 0x000000ffffff79a7 */ /* 0x000fe20008100408 */
[C---:B------:R-:W-:Y:S01]  /*5050*/  @!P1 IMAD.HI.U32 R13, R10.reuse, R13, RZ ;  /* 0x0000000d0a0d9227 */ /* 0x040fe200078e00ff */
[----:B------:R-:W-:Y:S04]  /*5060*/  @!P1 SHF.R.U32.HI R8, RZ, R9, R8 ;  /* 0x00000009ff089219 */ /* 0x000fe80000011608 */
[----:B------:R-:W-:Y:S01]  /*5070*/  @!P1 SEL R8, R11, R8, !P2 ;  /* 0x000000080b089207 */ /* 0x000fe20005000000 */
[----:B------:R-:W1:Y:S01]  /*5080*/  SYNCS.PHASECHK.TRANS64.TRYWAIT P5, [UR7+0x178], R14 ;  /* 0x0001780eff0075a7 */ /* 0x000e6200080a1107 */
[----:B-----5:R-:W2:Y:S02]  /*5090*/  @!P1 LDC R0, c[0x0][0xb20] ;  /* 0x0002c800ff009b82 */ /* 0x020ea40000000800 */
[----:B--2---:R-:W-:Y:S04]  /*50a0*/  @!P1 SHF.R.U32.HI R0, RZ, R0, R13 ;  /* 0x00000000ff009219 */ /* 0x004fe8000001160d */
[----:B------:R-:W-:Y:S05]  /*50b0*/  @!P1 SEL R9, R10, R0, !P0 ;  /* 0x000000000a099207 */ /* 0x000fea0004000000 */
[----:B------:R-:W-:Y:S02]  /*50c0*/  @!P1 IMAD.IADD R0, R9, 0x1, -R8 ;  /* 0x0000000109009824 */ /* 0x000fe400078e0a08 */
[----:B------:R-:W-:Y:S02]  /*50d0*/  @!P1 IMAD.IADD R8, R8, 0x1, -R9 ;  /* 0x0000000108089824 */ /* 0x000fe400078e0a09 */
[----:B------:R-:W-:Y:S02]  /*50e0*/  @!P1 IMAD R11, R0, R2, R11 ;  /* 0x00000002000b9224 */ /* 0x000fe400078e020b */
[----:B------:R-:W-:Y:S01]  /*50f0*/  @!P1 IMAD R10, R8, R12, R10 ;  /* 0x0000000c080a9224 */ /* 0x000fe200078e020a */
[----:B-1----:R-:W-:Y:S06]  /*5100*/  @!P5 BRA `(.L_x_94) ;  /* 0x0000005400c0d947 */ /* 0x002fec0003800000 */
.L_x_210:
[----:B------:R-:W-:Y:S01]  /*5110*/  @!P4 IADD3 R2, P0, PT, R30, 0x580, RZ ;  /* 0x000005801e02c810 */ /* 0x000fe20007f1e0ff */
[----:B------:R-:W-:Y:S01]  /*5120*/  VOTEU.ALL UP1, P4 ;  /* 0x0000000000ff7886 */ /* 0x000fe20002020000 */
[----:B------:R-:W-:Y:S01]  /*5130*/  UMOV UR18, 0x0 ;  /* 0x0000000000127882 */ /* 0x000fe20000000000 */
[----:B------:R-:W-:Y:S01]  /*5140*/  UMOV UR19, 0x10000000 ;  /* 0x1000000000137882 */ /* 0x000fe20000000000 */
[----:B------:R-:W-:Y:S01]  /*5150*/  @!P4 R2UR UR9, R2 ;  /* 0x000000000209c2ca */ /* 0x000fe200000e0000 */
[----:B-1----:R-:W-:Y:S01]  /*5160*/  @!P4 IMAD.X R0, RZ, RZ, R31, P0 ;  /* 0x000000ffff00c224 */ /* 0x002fe200000e061f */
[----:B------:R-:W-:Y:S01]  /*5170*/  @!UP1 UIADD3 UR10, UPT, UPT, UR34, 0xc0, URZ ;  /* 0x000000c0220a9890 */ /* 0x000fe2000fffe0ff */
[----:B------:R-:W-:Y:S01]  /*5180*/  ISETP.NE.AND P0, PT, R28, 0x2, PT ;  /* 0x000000021c00780c */ /* 0x000fe20003f05270 */
[----:B------:R-:W-:Y:S01]  /*5190*/  UMOV UR11, UR35 ;  /* 0x00000023000b7c82 */ /* 0x000fe20008000000 */
[----:B------:R-:W-:Y:S01]  /*51a0*/  UMOV UR12, UR36 ;  /* 0x00000024000c7c82 */ /* 0x000fe20008000000 */
[----:B------:R-:W-:Y:S01]  /*51b0*/  @!P4 R2UR UR8, R0 ;  /* 0x000000000008c2ca */ /* 0x000fe200000e0000 */
[----:B------:R-:W-:Y:S01]  /*51c0*/  IMAD.IADD R14, R10, 0x1, R94 ;  /* 0x000000010a0e7824 */ /* 0x000fe200078e025e */
[----:B------:R-:W-:Y:S01]  /*51d0*/  @P3 R2UR UR36, R26 ;  /* 0x000000001a2432ca */ /* 0x000fe200000e0000 */
[----:B------:R-:W-:Y:S01]  /*51e0*/  IMAD.IADD R15, R11, 0x1, R95 ;  /* 0x000000010b0f7824 */ /* 0x000fe200078e025f */
[----:B------:R-:W-:Y:S02]  /*51f0*/  SEL R0, RZ, 0x1, P0 ;  /* 0x00000001ff007807 */ /* 0x000fe40000000000 */
[----:B------:R-:W-:Y:S01]  /*5200*/  LOP3.LUT R29, R29, 0x1, RZ, 0x3c, !PT ;  /* 0x000000011d1d7812 */ /* 0x000fe200078e3cff */
[----:B------:R-:W-:Y:S01]  /*5210*/  IMAD.U32 R8, RZ, RZ, UR9 ;  /* 0x00000009ff087e24 */ /* 0x000fe2000f8e00ff */
[----:B------:R-:W-:Y:S01]  /*5220*/  @!UP1 UIADD3 UR9, UPT, UPT, UR7, 0x158, URZ ;  /* 0x0000015807099890 */ /* 0x000fe2000fffe0ff */
[----:B------:R-:W-:Y:S02]  /*5230*/  LOP3.LUT R27, R27, R0, RZ, 0x3c, !PT ;  /* 0x000000001b1b7212 */ /* 0x000fe400078e3cff */
[----:B------:R-:W-:Y:S02]  /*5240*/  SEL R28, R28, RZ, P0 ;  /* 0x000000ff1c1c7207 */ /* 0x000fe40000000000 */
[----:B------:R-:W-:Y:S01]  /*5250*/  IMAD.U32 R9, RZ, RZ, UR8 ;  /* 0x00000008ff097e24 */ /* 0x000fe2000f8e00ff */
[----:B------:R-:W-:Y:S01]  /*5260*/  @!P4 R2UR UR14, R8 ;  /* 0x00000000080ec2ca */ /* 0x000fe200000e0000 */
[----:B------:R-:W-:Y:S01]  /*5270*/  @!UP1 UIADD3 UR8, UPT, UPT, UR7, 0x3400, URZ ;  /* 0x0000340007089890 */ /* 0x000fe2000fffe0ff */
[----:B------:R-:W-:Y:S02]  /*5280*/  VOTEU.ALL UP1, P4 ;  /* 0x0000000000ff7886 */ /* 0x000fe40002020000 */
[----:B------:R-:W-:Y:S11]  /*5290*/  @!P4 R2UR UR15, R9 ;  /* 0x00000000090fc2ca */ /* 0x000ff600000e0000 */
[----:B------:R-:W-:Y:S02]  /*52a0*/  @!UPT UIADD3 URZ, UPT, UPT, URZ, URZ, URZ ;  /* 0x000000fffffff290 */ /* 0x000fe4000fffe0ff */
[----:B------:R2:W-:Y:S01]  /*52b0*/  @!UP1 UTMALDG.3D [UR8], [UR14], desc[UR18] ;  /* 0x000012080e0095b4 */ /* 0x0005e20008011000 */
[----:B------:R2:W-:Y:S01]  /*52c0*/  @!P4 SYNCS.ARRIVE.TRANS64.RED.A0TR RZ, [UR7+0x158], R25 ;  /* 0x00015819ffffc9a7 */ /* 0x0005e20008300407 */
[----:B------:R-:W-:Y:S01]  /*52d0*/  UPLOP3.LUT UP1, UPT, UPT, UPT, UPT, 0x80, 0x8 ;  /* 0x000000000008789c */ /* 0x000fe20003f2f070 */
[----:B------:R-:W-:Y:S01]  /*52e0*/  SYNCS.ARRIVE.TRANS64.RED.A1T0 RZ, [UR13], RZ ;  /* 0x000000ffffff79a7 */ /* 0x000fe2000810040d */
[----:B------:R-:W-:Y:S09]  /*52f0*/  @P3 BRA `(.L_x_95) ;  /* 0xfffffff000a03947 */ /* 0x000ff2000383ffff */
[----:B------:R-:W-:-:S04]  /*5300*/  SHF.L.U32 R2, R29, 0x1f, RZ ;  /* 0x0000001f1d027819 */ /* 0x000fc800000006ff */
[----:B------:R-:W1:Y:S02]  /*5310*/  SYNCS.PHASECHK.TRANS64.TRYWAIT P0, [UR7+0x160], R2 ;  /* 0x00016002ff0075a7 */ /* 0x000e640008001107 */
[----:B-1----:R-:W-:Y:S05]  /*5320*/  @!P0 BRA `(.L_x_96) ;  /* 0x0000005400508947 */ /* 0x002fea0003800000 */
.L_x_212:
[----:B------:R-:W3:Y:S02]  /*5330*/  SYNCS.PHASECHK.TRANS64.TRYWAIT P0, [UR7+0x168], R2 ;  /* 0x00016802ff0075a7 */ /* 0x000ee40008001107 */
[----:B---3--:R-:W-:Y:S05]  /*5340*/  @!P0 BRA `(.L_x_97) ;  /* 0x0000005400608947 */ /* 0x008fea0003800000 */
.L_x_214:
[----:B------:R-:W3:Y:S02]  /*5350*/  SYNCS.PHASECHK.TRANS64.TRYWAIT P0, [UR7+0x170], R2 ;  /* 0x00017002ff0075a7 */ /* 0x000ee40008001107 */
[----:B---3--:R-:W-:Y:S05]  /*5360*/  @!P0 BRA `(.L_x_98) ;  /* 0x0000005400708947 */ /* 0x008fea0003800000 */
.L_x_216:
[----:B-1----:R-:W-:-:S07]  /*5370*/  MOV R0, UR7 ;  /* 0x0000000700007c02 */ /* 0x002fce0008000f00 */
.L_x_99:
[----:B-1----:R-:W-:-:S04]  /*5380*/  SHF.L.U32 R2, R29, 0x1f, RZ ;  /* 0x0000001f1d027819 */ /* 0x002fc800000006ff */
[----:B------:R1:W3:Y:S03]  /*5390*/  SYNCS.PHASECHK.TRANS64.TRYWAIT P0, [R0+URZ+0x178], R2 ;  /* 0x00017802000075a7 */ /* 0x0002e600080011ff */
[----:B---3--:R-:W-:Y:S05]  /*53a0*/  @!P0 NANOSLEEP.SYNCS 0x989680 ;  /* 0x009896800000895d */ /* 0x008fea0003900000 */
[----:B------:R-:W3:Y:S02]  /*53b0*/  @!P0 SYNCS.PHASECHK.TRANS64 P0, [R0+URZ+0x178], R2 ;  /* 0x00017802000085a7 */ /* 0x000ee400080010ff */
[----:B--23--:R-:W-:Y:S05]  /*53c0*/  @P0 EXIT ;  /* 0x000000000000094d */ /* 0x00cfea0003800000 */
[----:B------:R-:W-:Y:S05]  /*53d0*/  BRA `(.L_x_99) ;  /* 0xfffffffc00e87947 */ /* 0x000fea000383ffff */
.L_x_84:
[----:B------:R-:W-:-:S06]  /*53e0*/  UISETP.GE.AND UP1, UPT, UR8, 0x4, UPT ;  /* 0x000000040800788c */ /* 0x000fcc000bf26270 */
[----:B------:R-:W-:-:S13]  /*53f0*/  PLOP3.LUT P0, PT, PT, PT, UP1, 0x80, 0x8 ;  /* 0x000000000008781c */ /* 0x000fda0003f0f018 */
[----:B------:R-:W-:Y:S05]  /*5400*/  @!P0 EXIT ;  /* 0x000000000000894d */ /* 0x000fea0003800000 */
[----:B------:R-:W-:Y:S01]  /*5410*/  BAR.SYNC.DEFER_BLOCKING 0x6, 0xa0 ;  /* 0x0182800000007b1d */ /* 0x000fe20000010000 */
[C---:B------:R-:W-:Y:S01]  /*5420*/  IMAD.SHL.U32 R3, R108.reuse, 0x40, RZ ;  /* 0x000000406c037824 */ /* 0x040fe200078e00ff */
[C---:B------:R-:W-:Y:S01]  /*5430*/  LOP3.LUT R110, R108.reuse, 0x60, RZ, 0xc0, !PT ;  /* 0x000000606c6e7812 */ /* 0x040fe200078ec0ff */
[C---:B------:R-:W-:Y:S01]  /*5440*/  IMAD.SHL.U32 R100, R108.reuse, 0x20, RZ ;  /* 0x000000206c647824 */ /* 0x040fe200078e00ff */
[----:B------:R-:W-:Y:S01]  /*5450*/  CS2R R106, SRZ ;  /* 0x00000000006a7805 */ /* 0x000fe2000001ff00 */
[C---:B------:R-:W-:Y:S01]  /*5460*/  IMAD.SHL.U32 R4, R108.reuse, 0x2, RZ ;  /* 0x000000026c047824 */ /* 0x040fe200078e00ff */
[----:B------:R-:W-:Y:S02]  /*5470*/  UMOV UR49, 0x400 ;  /* 0x0000040000317882 */ /* 0x000fe40000000000 */
[----:B------:R-:W1:Y:S01]  /*5480*/  LDC R99, c[0x0][0x370] ;  /* 0x0000dc00ff637b82 */ /* 0x000e620000000800 */
[----:B------:R-:W-:Y:S01]  /*5490*/  ULEA UR49, UR37, UR49, 0x18 ;  /* 0x0000003125317291 */ /* 0x000fe2000f8ec0ff */
[----:B------:R-:W-:Y:S01]  /*54a0*/  LOP3.LUT R2, R3, 0x180, RZ, 0xc0, !PT ;  /* 0x0000018003027812 */ /* 0x000fe200078ec0ff */
[----:B------:R-:W-:Y:S01]  /*54b0*/  IMAD.U32 R46, R108, 0x10000, RZ ;  /* 0x000100006c2e7824 */ /* 0x000fe200078e00ff */
[----:B------:R-:W-:Y:S01]  /*54c0*/  LOP3.LUT R100, R100, 0xc00, RZ, 0xc0, !PT ;  /* 0x00000c0064647812 */ /* 0x000fe200078ec0ff */
[----:B------:R-:W-:Y:S01]  /*54d0*/  UIADD3 UR4, UPT, UPT, UR49, 0x4400, URZ ;  /* 0x0000440031047890 */ /* 0x000fe2000fffe0ff */
[----:B------:R-:W-:Y:S01]  /*54e0*/  LOP3.LUT R4, R2, 0x20, R4, 0xf8, !PT ;  /* 0x0000002002047812 */ /* 0x000fe200078ef804 */
[----:B------:R-:W-:Y:S01]  /*54f0*/  IMAD.SHL.U32 R2, R108, 0x8, RZ ;  /* 0x000000086c027824 */ /* 0x000fe200078e00ff */
[----:B------:R-:W2:Y:S01]  /*5500*/  LDC R42, c[0x0][0xb0c] ;  /* 0x0002c300ff2a7b82 */ /* 0x000ea20000000800 */
[----:B------:R-:W-:Y:S01]  /*5510*/  LOP3.LUT R100, R100, 0x40, R3, 0xf8, !PT ;  /* 0x0000004064647812 */ /* 0x000fe200078ef803 */
[----:B------:R-:W-:Y:S01]  /*5520*/  IMAD.MOV.U32 R45, RZ, RZ, RZ ;  /* 0x000000ffff2d7224 */ /* 0x000fe200078e00ff */
[----:B------:R-:W-:Y:S01]  /*5530*/  LOP3.LUT R46, R46, 0x600000, RZ, 0xc0, !PT ;  /* 0x006000002e2e7812 */ /* 0x000fe200078ec0ff */
[----:B------:R-:W-:Y:S01]  /*5540*/  IMAD.MOV.U32 R112, RZ, RZ, RZ ;  /* 0x000000ffff707224 */ /* 0x000fe200078e00ff */
[----:B------:R-:W-:-:S02]  /*5550*/  LOP3.LUT R108, R108, 0x2, RZ, 0xc0, !PT ;  /* 0x000000026c6c7812 */ /* 0x000fc400078ec0ff */
[----:B------:R-:W-:Y:S02]  /*5560*/  CS2R R104, SRZ ;  /* 0x0000000000687805 */ /* 0x000fe4000001ff00 */
[----:B------:R-:W-:Y:S01]  /*5570*/  LOP3.LUT R2, R4, 0x30, R2, 0x78, !PT ;  /* 0x0000003004027812 */ /* 0x000fe200078e7802 */
[----:B------:R-:W4:Y:S01]  /*5580*/  LDC R97, c[0x0][0xb20] ;  /* 0x0002c800ff617b82 */ /* 0x000f220000000800 */
[----:B------:R-:W3:Y:S01]  /*5590*/  LDS R0, [UR49+0x240] ;  /* 0x00024031ff007984 */ /* 0x000ee20008000800 */
[----:B------:R-:W-:Y:S01]  /*55a0*/  LOP3.LUT R100, R100, 0x200, R3, 0xf8, !PT ;  /* 0x0000020064647812 */ /* 0x000fe200078ef803 */
[----:B------:R-:W-:Y:S01]  /*55b0*/  IMAD.MOV R102, RZ, RZ, -R108 ;  /* 0x000000ffff667224 */ /* 0x000fe200078e0a6c */
[----:B------:R-:W1:Y:S01]  /*55c0*/  LDCU.64 UR52, c[0x0][0x348] ;  /* 0x00006900ff3477ac */ /* 0x000e620008000a00 */
[----:B------:R-:W-:Y:S01]  /*55d0*/  IMAD.U32 R109, RZ, RZ, UR4 ;  /* 0x00000004ff6d7e24 */ /* 0x000fe2000f8e00ff */
[----:B------:R-:W-:Y:S02]  /*55e0*/  LOP3.LUT R100, R100, R2, RZ, 0xfc, !PT ;  /* 0x0000000264647212 */ /* 0x000fe400078efcff */
[----:B------:R-:W1:Y:S01]  /*55f0*/  LDC R41, c[0x0][0xb30] ;  /* 0x0002cc00ff297b82 */ /* 0x000e620000000800 */
[----:B------:R-:W1:Y:S01]  /*5600*/  LDCU.64 UR38, c[0x0][0x888] ;  /* 0x00011100ff2677ac */ /* 0x000e620008000a00 */
[----:B------:R-:W1:Y:S06]  /*5610*/  LDCU.64 UR44, c[0x0][0x890] ;  /* 0x00011200ff2c77ac */ /* 0x000e6c0008000a00 */
[----:B------:R-:W1:Y:S01]  /*5620*/  LDC.64 R92, c[0x0][0xb10] ;  /* 0x0002c400ff5c7b82 */ /* 0x000e620000000a00 */
[----:B------:R-:W-:-:S07]  /*5630*/  UIADD3 UR48, UPT, UPT, UR49, 0x400, URZ ;  /* 0x0000040031307890 */ /* 0x000fce000fffe0ff */
[----:B------:R-:W1:Y:S08]  /*5640*/  LDC.64 R38, c[0x0][0xb18] ;  /* 0x0002c600ff267b82 */ /* 0x000e700000000a00 */
[----:B------:R-:W1:Y:S08]  /*5650*/  LDC.64 R36, c[0x0][0xb28] ;  /* 0x0002ca00ff247b82 */ /* 0x000e700000000a00 */
[----:B------:R-:W1:Y:S01]  /*5660*/  LDC.64 R90, c[0x0][0x8b0] ;  /* 0x00022c00ff5a7b82 */ /* 0x000e620000000a00 */
[----:B---3--:R-:W-:-:S07]  /*5670*/  IMAD.IADD R46, R0, 0x1, R46 ;  /* 0x00000001002e7824 */ /* 0x008fce00078e022e */
[----:B------:R-:W3:Y:S08]  /*5680*/  LDC.64 R88, c[0x0][0x8a8] ;  /* 0x00022a00ff587b82 */ /* 0x000ef00000000a00 */
[----:B--2-4-:R-:W1:Y:S02]  /*5690*/  LDC R98, c[0x0][0x374] ;  /* 0x0000dd00ff627b82 */ /* 0x014e640000000800 */
.L_x_141:
[----:B------:R-:W-:Y:S02]  /*56a0*/  LEA R0, R112, UR49, 0x3 ;  /* 0x0000003170007c11 */ /* 0x000fe4000f8e18ff */
[----:B------:R-:W-:Y:S02]  /*56b0*/  SHF.L.U32 R2, R106, 0x1f, RZ ;  /* 0x0000001f6a027819 */ /* 0x000fe400000006ff */
[----:B------:R-:W-:Y:S02]  /*56c0*/  LEA R16, R112, UR49, 0x4 ;  /* 0x0000003170107c11 */ /* 0x000fe4000f8e20ff */
[----:B------:R-:W2:Y:S02]  /*56d0*/  SYNCS.PHASECHK.TRANS64.TRYWAIT P0, [R0+URZ+0x190], R2 ;  /* 0x00019002000075a7 */ /* 0x000ea400080011ff */
[----:B-12---:R-:W-:Y:S05]  /*56e0*/  @!P0 BRA `(.L_x_100) ;  /* 0x0000005000a88947 */ /* 0x006fea0003800000 */
.L_x_217:
[----:B------:R-:W4:Y:S01]  /*56f0*/  LDC.64 R10, c[0x0][0xb10] ;  /* 0x0002c400ff0a7b82 */ /* 0x000f220000000a00 */
[----:B------:R-:W3:Y:S01]  /*5700*/  LDS.128 R16, [R16+0x220] ;  /* 0x0002200010107984 */ /* 0x000ee20000000c00 */
[----:B-1----:R-:W-:Y:S01]  /*5710*/  ISETP.NE.AND P1, PT, R41, 0x1, PT ;  /* 0x000000012900780c */ /* 0x002fe20003f25270 */
[----:B--2---:R-:W-:Y:S01]  /*5720*/  VIADD R0, R0, 0x1a0 ;  /* 0x000001a000007836 */ /* 0x004fe20000000000 */
[----:B------:R-:W-:Y:S04]  /*5730*/  ISETP.GE.AND P0, PT, R40, 0x1, PT ;  /* 0x000000012800780c */ /* 0x000fe80003f06270 */
[----:B------:R-:W1:Y:S01]  /*5740*/  LDC.64 R8, c[0x0][0xb18] ;  /* 0x0002c600ff087b82 */ /* 0x000e620000000a00 */
[----:B------:R-:W-:Y:S01]  /*5750*/  PRMT R0, RZ, 0x654, R0 ;  /* 0x00000654ff007816 */ /* 0x000fe20000000000 */
[----:B------:R-:W-:Y:S01]  /*5760*/  @!PT LDS RZ, [RZ] ;  /* 0x00000000fffff984 */ /* 0x000fe20000000800 */
[----:B------:R-:W-:Y:S01]  /*5770*/  @!PT LDS RZ, [RZ] ;  /* 0x00000000fffff984 */ /* 0x000fe20000000800 */
[----:B------:R-:W-:Y:S01]  /*5780*/  @!PT LDS RZ, [RZ] ;  /* 0x00000000fffff984 */ /* 0x000fe20000000800 */
[----:B------:R-:W-:Y:S01]  /*5790*/  @!PT LDS RZ, [RZ] ;  /* 0x00000000fffff984 */ /* 0x000fe20000000800 */
[----:B------:R2:W-:Y:S06]  /*57a0*/  MEMBAR.ALL.CTA ;  /* 0x0000000000007992 */ /* 0x0005ec0000008000 */
[----:B--2---:R-:W2:Y:S01]  /*57b0*/  FENCE.VIEW.ASYNC.S ;  /* 0x00000000000073c6 */ /* 0x004ea20000000000 */
[----:B------:R-:W1:Y:S08]  /*57c0*/  @!P1 LDC R12, c[0x0][0xb20] ;  /* 0x0002c800ff0c9b82 */ /* 0x000e700000000800 */
[----:B------:R-:W1:Y:S01]  /*57d0*/  @!P1 LDC R7, c[0x0][0xb0c] ;  /* 0x0002c300ff079b82 */ /* 0x000e620000000800 */
[----:B--2---:R2:W-:Y:S01]  /*57e0*/  SYNCS.ARRIVE.TRANS64.RED.A1T0 RZ, [R0+URZ], RZ ;  /* 0x000000ff00ff79a7 */ /* 0x0045e200081004ff */
[----:B---3--:R-:W-:Y:S04]  /*57f0*/  LOP3.LUT P4, RZ, R18, 0x1, RZ, 0xc0, !PT ;  /* 0x0000000112ff7812 */ /* 0x008fe8000788c0ff */
[----:B------:R-:W-:Y:S09]  /*5800*/  P2R R111, PR, RZ, 0x10 ;  /* 0x00000010ff6f7803 */ /* 0x000ff20000000000 */
[----:B------:R-:W-:Y:S02]  /*5810*/  @P4 MOV R44, R16 ;  /* 0x00000010002c4202 */ /* 0x000fe40000000f00 */
[----:B------:R-:W-:Y:S01]  /*5820*/  @P4 LOP3.LUT R43, R17, 0xffff, RZ, 0xc0, !PT ;  /* 0x0000ffff112b4812 */ /* 0x000fe200078ec0ff */
[----:B--2-4-:R-:W-:Y:S06]  /*5830*/  @!P0 BRA `(.L_x_101) ;  /* 0x0000000000a48947 */ /* 0x014fec0003800000 */
[----:B------:R-:W-:Y:S01]  /*5840*/  IMAD.HI.U32 R0, R98, R39, RZ ;  /* 0x0000002762007227 */ /* 0x000fe200078e00ff */
[----:B------:R-:W-:Y:S02]  /*5850*/  ISETP.NE.AND P0, PT, R38, 0x1, PT ;  /* 0x000000012600780c */ /* 0x000fe40003f05270 */
[----:B------:R-:W-:Y:S01]  /*5860*/  ISETP.NE.AND P2, PT, R40, 0x1, PT ;  /* 0x000000012800780c */ /* 0x000fe20003f45270 */
[----:B------:R-:W-:Y:S01]  /*5870*/  IMAD.HI.U32 R4, R99, R92, RZ ;  /* 0x0000005c63047227 */ /* 0x000fe200078e00ff */
[----:B------:R-:W-:Y:S02]  /*5880*/  SHF.R.U32.HI R0, RZ, R97, R0 ;  /* 0x00000061ff007219 */ /* 0x000fe40000011600 */
[----:B------:R-:W-:Y:S01]  /*5890*/  ISETP.NE.AND P3, PT, R42, 0x1, PT ;  /* 0x000000012a00780c */ /* 0x000fe20003f65270 */
[----:B------:R-:W-:Y:S01]  /*58a0*/  IMAD.HI.U32 R6, R43, R39, RZ ;  /* 0x000000272b067227 */ /* 0x000fe200078e00ff */
[-C--:B------:R-:W-:Y:S02]  /*58b0*/  SHF.R.U32.HI R4, RZ, R93.reuse, R4 ;  /* 0x0000005dff047219 */ /* 0x080fe40000011604 */
[----:B------:R-:W-:Y:S01]  /*58c0*/  SEL R0, R98, R0, !P0 ;  /* 0x0000000062007207 */ /* 0x000fe20004000000 */
[----:B------:R-:W-:Y:S01]  /*58d0*/  IMAD.HI.U32 R5, R44, R92, RZ ;  /* 0x0000005c2c057227 */ /* 0x000fe200078e00ff */
[----:B------:R-:W-:Y:S03]  /*58e0*/  SEL R4, R99, R4, !P3 ;  /* 0x0000000463047207 */ /* 0x000fe60005800000 */
[-C--:B------:R-:W-:Y:S01]  /*58f0*/  IMAD.HI.U32 R3, R0, R36.reuse, RZ ;  /* 0x0000002400037227 */ /* 0x080fe200078e00ff */
[----:B------:R-:W-:Y:S03]  /*5900*/  SHF.R.U32.HI R5, RZ, R93, R5 ;  /* 0x0000005dff057219 */ /* 0x000fe60000011605 */
[----:B------:R-:W-:Y:S01]  /*5910*/  IMAD.HI.U32 R2, R4, R36, RZ ;  /* 0x0000002404027227 */ /* 0x000fe200078e00ff */
[----:B------:R-:W-:Y:S02]  /*5920*/  @P2 SHF.R.U32.HI R0, RZ, R37, R3 ;  /* 0x00000025ff002219 */ /* 0x000fe40000011603 */
[----:B------:R-:W-:Y:S02]  /*5930*/  SHF.R.U32.HI R3, RZ, R97, R6 ;  /* 0x00000061ff037219 */ /* 0x000fe40000011606 */
[----:B------:R-:W-:Y:S01]  /*5940*/  @P2 SHF.R.U32.HI R4, RZ, R37, R2 ;  /* 0x00000025ff042219 */ /* 0x000fe20000011602 */
[----:B------:R-:W-:Y:S01]  /*5950*/  IMAD R0, R40, R0, RZ ;  /* 0x0000000028007224 */ /* 0x000fe200078e02ff */
[----:B------:R-:W-:Y:S02]  /*5960*/  SEL R3, R43, R3, !P0 ;  /* 0x000000032b037207 */ /* 0x000fe40004000000 */
[----:B------:R-:W-:Y:S01]  /*5970*/  SEL R2, R44, R5, !P3 ;  /* 0x000000052c027207 */ /* 0x000fe20005800000 */
[----:B------:R-:W-:Y:S01]  /*5980*/  IMAD R5, R40, R4, RZ ;  /* 0x0000000428057224 */ /* 0x000fe200078e02ff */
[C---:B------:R-:W-:Y:S01]  /*5990*/  ISETP.GE.AND P0, PT, R3.reuse, R0, PT ;  /* 0x000000000300720c */ /* 0x040fe20003f06270 */
[C---:B------:R-:W-:Y:S03]  /*59a0*/  IMAD.HI.U32 R0, R3.reuse, R36, RZ ;  /* 0x0000002403007227 */ /* 0x040fe600078e00ff */
[C---:B------:R-:W-:Y:S02]  /*59b0*/  ISETP.GE.OR P0, PT, R2.reuse, R5, P0 ;  /* 0x000000050200720c */ /* 0x040fe40000706670 */
[----:B------:R-:W-:Y:S04]  /*59c0*/  SHF.R.U32.HI R0, RZ, R37, R0 ;  /* 0x00000025ff007219 */ /* 0x000fe80000011600 */
[C---:B------:R-:W-:Y:S05]  /*59d0*/  SEL R6, R3.reuse, R0, !P2 ;  /* 0x0000000003067207 */ /* 0x040fea0005000000 */
        /* <DEDUP_REMOVED lines=14> */
[----:B------:R-:W-:Y:S07]  /*5ac0*/  IMAD R43, R3, R38, R43 ;  /* 0x00000026032b7224 */ /* 0x000fee00078e022b */
.L_x_101:
[----:B-1----:R-:W-:Y:S01]  /*5ad0*/  @!P1 ISETP.NE.AND P0, PT, R8, 0x1, PT ;  /* 0x000000010800980c */ /* 0x002fe20003f05270 */
[----:B------:R-:W-:Y:S01]  /*5ae0*/  @!P1 IMAD.HI.U32 R0, R44, R10, RZ ;  /* 0x0000000a2c009227 */ /* 0x000fe200078e00ff */
[----:B------:R-:W-:Y:S01]  /*5af0*/  @!P1 ISETP.NE.AND P2, PT, R7, 0x1, PT ;  /* 0x000000010700980c */ /* 0x000fe20003f45270 */
[----:B------:R-:W-:Y:S01]  /*5b00*/  ULOP3.LUT UP0, URZ, UR48, 0x1b0, URZ, 0xc0, !UPT ;  /* 0x000001b030ff7892 */ /* 0x000fe2000f80c0ff */
[----:B------:R-:W-:Y:S01]  /*5b10*/  R2UR UR42, R15 ;  /* 0x000000000f2a72ca */ /* 0x000fe200000e0000 */
[C---:B------:R-:W-:Y:S01]  /*5b20*/  @!P1 IMAD.HI.U32 R2, R43.reuse, R9, RZ ;  /* 0x000000092b029227 */ /* 0x040fe200078e00ff */
[----:B------:R-:W-:Y:S02]  /*5b30*/  @!P1 SHF.R.U32.HI R0, RZ, R11, R0 ;  /* 0x0000000bff009219 */ /* 0x000fe40000011600 */
[----:B------:R-:W-:Y:S01]  /*5b40*/  R2UR UR41, R14 ;  /* 0x000000000e2972ca */ /* 0x000fe200000e0000 */
[----:B------:R-:W-:Y:S01]  /*5b50*/  VIADD R112, R112, 0x1 ;  /* 0x0000000170707836 */ /* 0x000fe20000000000 */
[----:B------:R-:W-:Y:S02]  /*5b60*/  @!P1 SHF.R.U32.HI R2, RZ, R12, R2 ;  /* 0x0000000cff029219 */ /* 0x000fe40000011602 */
[----:B------:R-:W-:Y:S02]  /*5b70*/  @!P1 SEL R3, R44, R0, !P2 ;  /* 0x000000002c039207 */ /* 0x000fe40005000000 */
[----:B------:R-:W-:Y:S02]  /*5b80*/  @!P1 SEL R2, R43, R2, !P0 ;  /* 0x000000022b029207 */ /* 0x000fe40004000000 */
[----:B------:R-:W-:Y:S01]  /*5b90*/  @P4 SHF.R.U32.HI R103, RZ, 0x10, R17 ;  /* 0x00000010ff674819 */ /* 0x000fe20000011611 */
[----:B------:R-:W-:Y:S02]  /*5ba0*/  USHF.L.U32 UR42, UR42, 0x6, URZ ;  /* 0x000000062a2a7899 */ /* 0x000fe400080006ff */
[----:B------:R-:W-:Y:S02]  /*5bb0*/  @!P1 IMAD.IADD R0, R2, 0x1, -R3 ;  /* 0x0000000102009824 */ /* 0x000fe400078e0a03 */
[----:B------:R-:W-:Y:S01]  /*5bc0*/  @!P1 IMAD.IADD R2, R3, 0x1, -R2 ;  /* 0x0000000103029824 */ /* 0x000fe200078e0a02 */
[----:B------:R-:W-:Y:S01]  /*5bd0*/  USHF.L.U32 UR41, UR41, 0x8, URZ ;  /* 0x0000000829297899 */ /* 0x000fe200080006ff */
[----:B------:R-:W-:Y:S02]  /*5be0*/  @!P1 IMAD R44, R0, R7, R44 ;  /* 0x00000007002c9224 */ /* 0x000fe400078e022c */
[----:B------:R-:W-:Y:S01]  /*5bf0*/  @!P1 IMAD R43, R2, R8, R43 ;  /* 0x00000008022b9224 */ /* 0x000fe200078e022b */
[----:B------:R-:W-:Y:S08]  /*5c00*/  BRA.U !UP0, `(.L_x_102) ;  /* 0x0000000108407547 */ /* 0x000ff0000b800000 */
[----:B------:R-:W1:Y:S01]  /*5c10*/  LDCU.64 UR8, c[0x4][0x88] ;  /* 0x01001100ff0877ac */ /* 0x000e620008000a00 */
[----:B------:R-:W-:Y:S01]  /*5c20*/  MOV R3, 0x0 ;  /* 0x0000000000037802 */ /* 0x000fe20000000f00 */
[----:B------:R-:W-:Y:S02]  /*5c30*/  HFMA2 R12, -RZ, RZ, 0, 5.9604644775390625e-08 ;  /* 0x00000001ff0c7431 */ /* 0x000fe400000001ff */
[----:B------:R-:W-:Y:S02]  /*5c40*/  IMAD.MOV.U32 R8, RZ, RZ, 0x70 ;  /* 0x00000070ff087424 */ /* 0x000fe400078e00ff */
[----:B------:R-:W-:Y:S01]  /*5c50*/  IMAD.MOV.U32 R13, RZ, RZ, RZ ;  /* 0x000000ffff0d7224 */ /* 0x000fe200078e00ff */
[----:B------:R-:W2:Y:S01]  /*5c60*/  LDCU.64 UR6, c[0x4][0x90] ;  /* 0x01001200ff0677ac */ /* 0x000ea20008000a00 */
[----:B------:R-:W3:Y:S01]  /*5c70*/  LDC.64 R2, c[0x4][R3] ;  /* 0x0100000003027b82 */ /* 0x000ee20000000a00 */
[----:B------:R-:W4:Y:S01]  /*5c80*/  LDCU.64 UR4, c[0x4][0x8] ;  /* 0x01000100ff0477ac */ /* 0x000f220008000a00 */
[----:B-1----:R-:W-:Y:S01]  /*5c90*/  MOV R5, UR9 ;  /* 0x0000000900057c02 */ /* 0x002fe20008000f00 */
[----:B------:R-:W-:Y:S01]  /*5ca0*/  IMAD.U32 R4, RZ, RZ, UR8 ;  /* 0x00000008ff047e24 */ /* 0x000fe2000f8e00ff */
[----:B--2---:R-:W-:Y:S01]  /*5cb0*/  MOV R7, UR7 ;  /* 0x0000000700077c02 */ /* 0x004fe20008000f00 */
[----:B------:R-:W-:Y:S01]  /*5cc0*/  IMAD.U32 R6, RZ, RZ, UR6 ;  /* 0x00000006ff067e24 */ /* 0x000fe2000f8e00ff */
[----:B----4-:R-:W-:Y:S01]  /*5cd0*/  MOV R11, UR5 ;  /* 0x00000005000b7c02 */ /* 0x010fe20008000f00 */
[----:B------:R-:W-:Y:S02]  /*5ce0*/  IMAD.U32 R10, RZ, RZ, UR4 ;  /* 0x00000004ff0a7e24 */ /* 0x000fe4000f8e00ff */
[----:B------:R-:W-:Y:S07]  /*5cf0*/  LEPC R20, `(.L_x_102) ;  /* 0x000000001014794e */ /* 0x000fee0000000000 */
[----:B---3-5:R-:W-:Y:S05]  /*5d00*/  CALL.ABS.NOINC R2 ;  /* 0x0000000002007343 */ /* 0x028fea0003c00000 */
.L_x_102:
[----:B------:R-:W-:Y:S01]  /*5d10*/  LOP3.LUT P0, RZ, R109, 0x1b0, RZ, 0xc0, !PT ;  /* 0x000001b06dff7812 */ /* 0x000fe2000780c0ff */
[----:B------:R-:W-:Y:S11]  /*5d20*/  BSSY.RECONVERGENT B6, `(.L_x_103) ;  /* 0x0000013000067945 */ /* 0x000ff60003800200 */
[----:B------:R-:W-:Y:S01]  /*5d30*/  @!UPT UIADD3 URZ, UPT, UPT, URZ, URZ, URZ ;  /* 0x000000fffffff290 */ /* 0x000fe2000fffe0ff */
[----:B------:R-:W-:Y:S05]  /*5d40*/  @!P0 BRA `(.L_x_104) ;  /* 0x0000000000408947 */ /* 0x000fea0003800000 */
        /* <DEDUP_REMOVED lines=16> */
.L_x_104:
[----:B------:R-:W-:Y:S05]  /*5e50*/  BSYNC.RECONVERGENT B6 ;  /* 0x0000000000067941 */ /* 0x000fea0003800200 */
.L_x_103:
[----:B------:R-:W-:Y:S01]  /*5e60*/  ISETP.NE.U32.AND P4, PT, R90, RZ, PT ;  /* 0x000000ff5a00720c */ /* 0x000fe20003f85070 */
[----:B------:R-:W-:Y:S01]  /*5e70*/  UISETP.NE.AND UP2, UPT, UR50, URZ, UPT ;  /* 0x000000ff3200728c */ /* 0x000fe2000bf45270 */
[----:B------:R-:W-:Y:S01]  /*5e80*/  ISETP.NE.U32.AND P2, PT, RZ, UR38, PT ;  /* 0x00000026ff007c0c */ /* 0x000fe2000bf45070 */
[----:B------:R-:W-:Y:S01]  /*5e90*/  UISETP.NE.U32.AND UP1, UPT, UR44, URZ, UPT ;  /* 0x000000ff2c00728c */ /* 0x000fe2000bf25070 */
[----:B------:R-:W-:Y:S01]  /*5ea0*/  ISETP.NE.AND.EX P4, PT, R91, RZ, PT, P4 ;  /* 0x000000ff5b00720c */ /* 0x000fe20003f85340 */
[----:B------:R-:W-:Y:S01]  /*5eb0*/  UPLOP3.LUT UP0, UPT, UPT, UPT, UPT, 0x40, 0x4 ;  /* 0x000000000004789c */ /* 0x000fe20003f0e870 */
[----:B------:R-:W-:Y:S01]  /*5ec0*/  ISETP.NE.AND.EX P2, PT, RZ, UR39, PT, P2 ;  /* 0x00000027ff007c0c */ /* 0x000fe2000bf45320 */
[----:B------:R-:W-:Y:S01]  /*5ed0*/  UISETP.NE.AND.EX UP1, UPT, UR45, URZ, UPT, UP1 ;  /* 0x000000ff2d00728c */ /* 0x000fe2000bf25310 */
[----:B------:R-:W-:Y:S04]  /*5ee0*/  PLOP3.LUT P1, PT, PT, PT, UP2, 0x80, 0x8 ;  /* 0x000000000008781c */ /* 0x000fe80003f2f028 */
[----:B------:R-:W-:Y:S06]  /*5ef0*/  @UP2 UPLOP3.LUT UP0, UPT, UPT, UPT, UP1, 0x80, 0x8 ;  /* 0x000000000008289c */ /* 0x000fec0003f0f010 */
[----:B------:R-:W-:Y:S01]  /*5f00*/  PLOP3.LUT P0, PT, PT, PT, UP0, 0x80, 0x8 ;  /* 0x000000000008781c */ /* 0x000fe20003f0f008 */
[----:B------:R-:W-:Y:S01]  /*5f10*/  @!UPT UIADD3 URZ, UPT, UPT, URZ, URZ, URZ ;  /* 0x000000fffffff290 */ /* 0x000fe2000fffe0ff */
[----:B------:R-:W-:Y:S11]  /*5f20*/  BRA.U !UP1, `(.L_x_105) ;  /* 0x0000000109387547 */ /* 0x000ff6000b800000 */
[----:B------:R-:W-:Y:S01]  /*5f30*/  UISETP.NE.U32.AND UP0, UPT, UR38, URZ, UPT ;  /* 0x000000ff2600728c */ /* 0x000fe2000bf05070 */
[----:B------:R-:W-:Y:S02]  /*5f40*/  HFMA2 R0, -RZ, RZ, 0, 5.9604644775390625e-08 ;  /* 0x00000001ff007431 */ /* 0x000fe400000001ff */
[----:B------:R-:W-:Y:S01]  /*5f50*/  IMAD.MOV.U32 R96, RZ, RZ, 0x1 ;  /* 0x00000001ff607424 */ /* 0x000fe200078e00ff */
[----:B------:R-:W-:Y:S06]  /*5f60*/  UISETP.NE.AND.EX UP0, UPT, UR39, URZ, UPT, UP0 ;  /* 0x000000ff2700728c */ /* 0x000fec000bf05300 */
[----:B------:R-:W-:Y:S05]  /*5f70*/  PLOP3.LUT P3, PT, PT, PT, UP0, 0x80, 0x8 ;  /* 0x000000000008781c */ /* 0x000fea0003f6f008 */
[----:B------:R-:W1:Y:S01]  /*5f80*/  @UP0 LDCU.64 UR6, c[0x0][0x888] ;  /* 0x00011100ff0607ac */ /* 0x000e620008000a00 */
[----:B------:R-:W-:Y:S07]  /*5f90*/  @UP0 UIMAD UR4, UR36, UR44, URZ ;  /* 0x0000002c240402a4 */ /* 0x000fee000f8e02ff */
[----:B------:R-:W-:Y:S01]  /*5fa0*/  @!P3 PRMT R96, R0, 0x7610, R96 ;  /* 0x000076100060b816 */ /* 0x000fe20000000060 */
[----:B-1----:R-:W-:Y:S03]  /*5fb0*/  @UP0 UIMAD.WIDE UR6, UR4, 0x4, UR6 ;  /* 0x00000004040608a5 */ /* 0x002fe6000f8e0206 */
[----:B------:R-:W1:Y:S03]  /*5fc0*/  @!UP0 LDCU UR4, c[0x0][0x880] ;  /* 0x00011000ff0487ac */ /* 0x000e660008000800 */
[----:B------:R-:W-:Y:S01]  /*5fd0*/  IMAD.U32 R2, RZ, RZ, UR6 ;  /* 0x00000006ff027e24 */ /* 0x000fe2000f8e00ff */
[----:B------:R-:W-:Y:S05]  /*5fe0*/  MOV R3, UR7 ;  /* 0x0000000700037c02 */ /* 0x000fea0008000f00 */
[----:B-----5:R2:W5:Y:S02]  /*5ff0*/  @P3 LDG.E R49, desc[UR46][R2.64] ;  /* 0x0000002e02313981 */ /* 0x020564000c1e1900 */
[----:B-12---:R-:W-:Y:S02]  /*6000*/  @!P3 IMAD.U32 R49, RZ, RZ, UR4 ;  /* 0x00000004ff31be24 */ /* 0x006fe4000f8e00ff */
.L_x_105:
[----:B------:R-:W-:Y:S05]  /*6010*/  @!P4 BRA `(.L_x_106) ;  /* 0x000000000020c947 */ /* 0x000fea0003800000 */
[----:B------:R-:W-:Y:S04]  /*6020*/  ISETP.NE.U32.AND P3, PT, R88, RZ, PT ;  /* 0x000000ff5800720c */ /* 0x000fe80003f65070 */
[----:B------:R-:W-:Y:S11]  /*6030*/  ISETP.NE.AND.EX P3, PT, R89, RZ, PT, P3 ;  /* 0x000000ff5900720c */ /* 0x000ff60003f65330 */
[----:B------:R-:W-:Y:S02]  /*6040*/  @!UPT UIADD3 URZ, UPT, UPT, URZ, URZ, URZ ;  /* 0x000000fffffff290 */ /* 0x000fe4000fffe0ff */
[----:B------:R-:W1:Y:S01]  /*6050*/  @P3 LDC.64 R2, c[0x0][0x8a8] ;  /* 0x00022a00ff023b82 */ /* 0x000e620000000a00 */
[----:B------:R-:W-:Y:S04]  /*6060*/  @P3 IMAD R0, R90, UR36, RZ ;  /* 0x000000245a003c24 */ /* 0x000fe8000f8e02ff */
[----:B-1----:R-:W-:Y:S05]  /*6070*/  @P3 IMAD.WIDE R2, R0, 0x4, R2 ;  /* 0x0000000400023825 */ /* 0x002fea00078e0202 */
[----:B-----5:R1:W5:Y:S02]  /*6080*/  @P3 LDG.E R47, desc[UR46][R2.64] ;  /* 0x0000002e022f3981 */ /* 0x020364000c1e1900 */
[----:B-1----:R-:W2:Y:S02]  /*6090*/  @!P3 LDC R47, c[0x0][0x8a0] ;  /* 0x00022800ff2fbb82 */ /* 0x002ea40000000800 */
.L_x_106:
[----:B-----5:R-:W-:Y:S01]  /*60a0*/  FSETP.NEU.AND P4, PT, R49, RZ, PT ;  /* 0x000000ff3100720b */ /* 0x020fe20003f8d000 */
[----:B------:R-:W-:Y:S01]  /*60b0*/  BSSY B1, `(.L_x_107) ;  /* 0x0000042000017945 */ /* 0x000fe20003800000 */
[----:B------:R-:W-:Y:S01]  /*60c0*/  SEL R5, RZ, 0xffffffff, P2 ;  /* 0xffffffffff057807 */ /* 0x000fe20001000000 */
[----:B------:R-:W-:Y:S01]  /*60d0*/  IMAD.MOV.U32 R115, RZ, RZ, 0x1 ;  /* 0x00000001ff737424 */ /* 0x000fe200078e00ff */
[----:B------:R-:W-:Y:S02]  /*60e0*/  LOP3.LUT P3, RZ, R96, 0xff, RZ, 0xc0, !PT ;  /* 0x000000ff60ff7812 */ /* 0x000fe4000786c0ff */
[----:B------:R-:W-:Y:S02]  /*60f0*/  CS2R R86, SRZ ;  /* 0x0000000000567805 */ /* 0x000fe4000001ff00 */
[----:B------:R-:W-:Y:S02]  /*6100*/  @P1 SEL R0, RZ, 0xffffffff, P4 ;  /* 0xffffffffff001807 */ /* 0x000fe40002000000 */
[----:B------:R-:W-:Y:S02]  /*6110*/  CS2R R84, SRZ ;  /* 0x0000000000547805 */ /* 0x000fe4000001ff00 */
[----:B------:R-:W-:Y:S02]  /*6120*/  LEA R2, R105, UR49, 0x3 ;  /* 0x0000003169027c11 */ /* 0x000fe4000f8e18ff */
[----:B------:R-:W-:Y:S02]  /*6130*/  CS2R R82, SRZ ;  /* 0x0000000000527805 */ /* 0x000fe4000001ff00 */
[----:B------:R-:W-:Y:S02]  /*6140*/  @P0 SEL R0, R5, R0, !P3 ;  /* 0x0000000005000207 */ /* 0x000fe40005800000 */
[----:B------:R-:W-:Y:S02]  /*6150*/  CS2R R80, SRZ ;  /* 0x0000000000507805 */ /* 0x000fe4000001ff00 */
[----:B------:R-:W-:Y:S02]  /*6160*/  LEA R113, R45, UR49, 0x3 ;  /* 0x000000312d717c11 */ /* 0x000fe4000f8e18ff */
[----:B------:R-:W-:Y:S02]  /*6170*/  @P1 LOP3.LUT R0, R0, 0x1, RZ, 0xc0, !PT ;  /* 0x0000000100001812 */ /* 0x000fe400078ec0ff */
[----:B------:R-:W-:Y:S02]  /*6180*/  SHF.L.U32 R3, R107, 0x1f, RZ ;  /* 0x0000001f6b037819 */ /* 0x000fe400000006ff */
[----:B------:R-:W-:Y:S02]  /*6190*/  ISETP.NE.U32.OR P6, PT, R0, 0x1, !P1 ;  /* 0x000000010000780c */ /* 0x000fe40004fc5470 */
[----:B------:R-:W-:Y:S02]  /*61a0*/  PLOP3.LUT P2, PT, PT, PT, UP1, 0x80, 0x8 ;  /* 0x000000000008781c */ /* 0x000fe40003f4f018 */
[----:B------:R-:W-:Y:S02]  /*61b0*/  LEA.HI R48, R45, R45, RZ, 0x1 ;  /* 0x0000002d2d307211 */ /* 0x000fe400078f08ff */
[----:B------:R-:W-:Y:S02]  /*61c0*/  SEL R4, RZ, 0xffffffff, P4 ;  /* 0xffffffffff047807 */ /* 0x000fe40002000000 */
[----:B------:R-:W-:Y:S05]  /*61d0*/  P2R R118, PR, RZ, 0x40 ;  /* 0x00000040ff767803 */ /* 0x000fea0000000000 */
[----:B------:R-:W-:Y:S02]  /*61e0*/  @P6 SHF.L.U32 R0, R104, 0x1f, RZ ;  /* 0x0000001f68006819 */ /* 0x000fe400000006ff */
[----:B------:R-:W-:Y:S02]  /*61f0*/  @P2 SEL R4, R5, R4, !P3 ;  /* 0x0000000405042207 */ /* 0x000fe40005800000 */
[----:B------:R1:W3:Y:S02]  /*6200*/  @P6 SYNCS.PHASECHK.TRANS64.TRYWAIT P1, [R2+URZ+0x140], R0 ;  /* 0x00014000020065a7 */ /* 0x0002e400080211ff */
[----:B------:R-:W-:Y:S04]  /*6210*/  LOP3.LUT R4, R4, 0x1, RZ, 0xc0, !PT ;  /* 0x0000000104047812 */ /* 0x000fe800078ec0ff */
[----:B------:R-:W-:Y:S04]  /*6220*/  ISETP.NE.U32.AND P5, PT, R4, 0x1, PT ;  /* 0x000000010400780c */ /* 0x000fe80003fa5070 */
[----:B------:R-:W-:Y:S01]  /*6230*/  P2R R116, PR, RZ, 0x20 ;  /* 0x00000020ff747803 */ /* 0x000fe20000000000 */
[----:B------:R4:W2:Y:S01]  /*6240*/  SYNCS.PHASECHK.TRANS64.TRYWAIT P0, [R113+URZ+0x1b0], R3 ;  /* 0x0001b003710075a7 */ /* 0x0008a200080011ff */
[C---:B-1----:R-:W-:Y:S01]  /*6250*/  IMAD.SHL.U32 R0, R48.reuse, 0x80, RZ ;  /* 0x0000008030007824 */ /* 0x042fe200078e00ff */
[----:B------:R-:W-:Y:S04]  /*6260*/  LOP3.LUT R48, R48, 0xffe, RZ, 0xc0, !PT ;  /* 0x00000ffe30307812 */ /* 0x000fe800078ec0ff */
[----:B------:R-:W-:Y:S01]  /*6270*/  LOP3.LUT R0, R0, 0xffffff00, RZ, 0xc0, !PT ;  /* 0xffffff0000007812 */ /* 0x000fe200078ec0ff */
[----:B------:R-:W-:Y:S04]  /*6280*/  IMAD.IADD R48, R45, 0x1, -R48 ;  /* 0x000000012d307824 */ /* 0x000fe800078e0a30 */
[----:B------:R-:W-:Y:S04]  /*6290*/  IMAD.IADD R0, R46, 0x1, R0 ;  /* 0x000000012e007824 */ /* 0x000fe800078e0200 */
[----:B------:R-:W-:Y:S01]  /*62a0*/  IMAD R48, R48, 0x100000, R0 ;  /* 0x0010000030307824 */ /* 0x000fe200078e0200 */
[----:B---3--:R-:W-:Y:S01]  /*62b0*/  @P6 SEL R115, RZ, 0x1, !P1 ;  /* 0x00000001ff736807 */ /* 0x008fe20004800000 */
[----:B----4-:R-:W-:Y:S06]  /*62c0*/  @!P6 BRA `(.L_x_108) ;  /* 0x000000000080e947 */ /* 0x010fec0003800000 */
[----:B------:R-:W-:Y:S01]  /*62d0*/  @P5 IMAD R5, R105, 0x1000, R100 ;  /* 0x0000100069055824 */ /* 0x000fe200078e0264 */
[----:B------:R-:W-:Y:S01]  /*62e0*/  ISETP.NE.AND P1, PT, R115, RZ, PT ;  /* 0x000000ff7300720c */ /* 0x000fe20003f25270 */
[----:B------:R-:W-:Y:S01]  /*62f0*/  BSSY B0, `(.L_x_109) ;  /* 0x000000b000007945 */ /* 0x000fe20003800000 */
[----:B------:R-:W-:Y:S01]  /*6300*/  CS2R R82, SRZ ;  /* 0x0000000000527805 */ /* 0x000fe2000001ff00 */
[----:B------:R-:W-:Y:S01]  /*6310*/  @P5 VIADD R4, R5, UR49 ;  /* 0x0000003105045c36 */ /* 0x000fe20008000000 */
[----:B------:R-:W-:Y:S02]  /*6320*/  CS2R R80, SRZ ;  /* 0x0000000000507805 */ /* 0x000fe4000001ff00 */
[----:B------:R-:W-:Y:S02]  /*6330*/  CS2R R86, SRZ ;  /* 0x0000000000567805 */ /* 0x000fe4000001ff00 */
[----:B------:R-:W-:Y:S01]  /*6340*/  CS2R R84, SRZ ;  /* 0x0000000000547805 */ /* 0x000fe2000001ff00 */
[----:B------:R-:W-:Y:S04]  /*6350*/  @P5 IMAD R4, R108, -0x10, R4 ;  /* 0xfffffff06c045824 */ /* 0x000fe800078e0204 */
[----:B------:R-:W-:Y:S05]  /*6360*/  @P1 BRA `(.L_x_110) ;  /* 0x00000000000c1947 */ /* 0x000fea0003800000 */
[----:B------:R-:W-:Y:S04]  /*6370*/  SHF.L.U32 R0, R104, 0x1f, RZ ;  /* 0x0000001f68007819 */ /* 0x000fe800000006ff */
[----:B------:R-:W1:Y:S02]  /*6380*/  SYNCS.PHASECHK.TRANS64.TRYWAIT P1, [R2+URZ+0x140], R0 ;  /* 0x00014000020075a7 */ /* 0x000e6400080211ff */
[----:B-1----:R-:W-:Y:S05]  /*6390*/  @!P1 BRA `(.L_x_111) ;  /* 0x0000004400909947 */ /* 0x002fea0003800000 */
.L_x_110:
[----:B------:R-:W-:Y:S05]  /*63a0*/  BSYNC B0 ;  /* 0x0000000000007941 */ /* 0x000fea0003800000 */
.L_x_109:
[----:B------:R-:W-:Y:S01]  /*63b0*/  ISETP.NE.AND P1, PT, R116, RZ, PT ;  /* 0x000000ff7400720c */ /* 0x000fe20003f25270 */
[----:B-1----:R-:W-:Y:S02]  /*63c0*/  VIADD R2, R2, 0x160 ;  /* 0x0000016002027836 */ /* 0x002fe40000000000 */
[----:B------:R-:W-:Y:S02]  /*63d0*/  IMAD.U32 R0, RZ, RZ, UR37 ;  /* 0x00000025ff007e24 */ /* 0x000fe4000f8e00ff */
[----:B------:R-:W-:Y:S03]  /*63e0*/  VIADD R105, R105, 0x1 ;  /* 0x0000000169697836 */ /* 0x000fe60000000000 */
[----:B------:R-:W-:Y:S05]  /*63f0*/  PRMT R0, R0, 0x654, R2 ;  /* 0x0000065400007816 */ /* 0x000fea0000000002 */
[----:B------:R1:W3:Y:S04]  /*6400*/  @P1 LDS.128 R80, [R5+UR49+0x400] ;  /* 0x0004003105501984 */ /* 0x0002e80008000c00 */
[----:B------:R1:W4:Y:S01]  /*6410*/  @P1 LDS.128 R84, [R4+0x410] ;  /* 0x0004100004541984 */ /* 0x0003220000000c00 */
[C---:B------:R-:W-:Y:S01]  /*6420*/  ISETP.NE.AND P1, PT, R105.reuse, 0x4, PT ;  /* 0x000000046900780c */ /* 0x040fe20003f25270 */
[----:B------:R-:W-:Y:S01]  /*6430*/  @!PT LDS RZ, [RZ] ;  /* 0x00000000fffff984 */ /* 0x000fe20000000800 */
[----:B------:R-:W-:Y:S01]  /*6440*/  @!PT LDS RZ, [RZ] ;  /* 0x00000000fffff984 */ /* 0x000fe20000000800 */
[----:B------:R-:W-:Y:S01]  /*6450*/  @!PT LDS RZ, [RZ] ;  /* 0x00000000fffff984 */ /* 0x000fe20000000800 */
[----:B------:R-:W-:Y:S01]  /*6460*/  @!PT LDS RZ, [RZ] ;  /* 0x00000000fffff984 */ /* 0x000fe20000000800 */
[----:B------:R5:W-:Y:S06]  /*6470*/  MEMBAR.ALL.CTA ;  /* 0x0000000000007992 */ /* 0x000bec0000008000 */
[----:B-----5:R-:W5:Y:S01]  /*6480*/  FENCE.VIEW.ASYNC.S ;  /* 0x00000000000073c6 */ /* 0x020f620000000000 */
[----:B------:R-:W-:Y:S01]  /*6490*/  SEL R105, R105, RZ, P1 ;  /* 0x000000ff69697207 */ /* 0x000fe20000800000 */
[----:B-----5:R5:W-:Y:S02]  /*64a0*/  SYNCS.ARRIVE.TRANS64.RED.A1T0 RZ, [R0+URZ], RZ ;  /* 0x000000ff00ff79a7 */ /* 0x020be400081004ff */
[----:B-----5:R-:W-:Y:S04]  /*64b0*/  SEL R0, RZ, 0x1, P1 ;  /* 0x00000001ff007807 */ /* 0x020fe80000800000 */
[----:B-1-3--:R-:W-:Y:S02]  /*64c0*/  LOP3.LUT R104, R104, R0, RZ, 0x3c, !PT ;  /* 0x0000000068687212 */ /* 0x00afe400078e3cff */
.L_x_108:
[----:B------:R-:W-:Y:S05]  /*64d0*/  BSYNC B1 ;  /* 0x0000000000017941 */ /* 0x000fea0003800000 */
.L_x_107:
[----:B------:R-:W-:Y:S04]  /*64e0*/  SHF.R.U32.HI R0, RZ, 0x15, R48 ;  /* 0x00000015ff007819 */ /* 0x000fe80000011630 */
[----:B------:R-:W-:Y:S01]  /*64f0*/  LOP3.LUT P1, RZ, R0, 0x3, R101, 0x48, !PT ;  /* 0x0000000300ff7812 */ /* 0x000fe20007824865 */
[----:B------:R-:W-:Y:S01]  /*6500*/  @!UPT UIADD3 URZ, UPT, UPT, URZ, URZ, URZ ;  /* 0x000000fffffff290 */ /* 0x000fe2000fffe0ff */
[----:B--2---:R-:W-:Y:S11]  /*6510*/  @P0 BRA `(.L_x_112) ;  /* 0x0000000000080947 */ /* 0x004ff60003800000 */
[----:B------:R-:W1:Y:S02]  /*6520*/  SYNCS.PHASECHK.TRANS64.TRYWAIT P0, [R113+URZ+0x1b0], R3 ;  /* 0x0001b003710075a7 */ /* 0x000e6400080011ff */
[----:B-1----:R-:W-:Y:S05]  /*6530*/  @!P0 BRA `(.L_x_113) ;  /* 0x00000044003c8947 */ /* 0x002fea0003800000 */
.L_x_112:
[----:B------:R-:W-:Y:S05]  /*6540*/  @!P1 BRA `(.L_x_114) ;  /* 0x0000000000409947 */ /* 0x000fea0003800000 */
[----:B------:R-:W2:Y:S01]  /*6550*/  LDCU.64 UR8, c[0x4][0x78] ;  /* 0x01000f00ff0877ac */ /* 0x000ea20008000a00 */
[----:B-1----:R-:W-:Y:S01]  /*6560*/  MOV R3, 0x0 ;  /* 0x0000000000037802 */ /* 0x002fe20000000f00 */
[----:B------:R-:W-:Y:S02]  /*6570*/  HFMA2 R12, -RZ, RZ, 0, 5.9604644775390625e-08 ;  /* 0x00000001ff0c7431 */ /* 0x000fe400000001ff */
[----:B------:R-:W-:Y:S02]  /*6580*/  IMAD.MOV.U32 R8, RZ, RZ, 0x192 ;  /* 0x00000192ff087424 */ /* 0x000fe400078e00ff */
[----:B------:R-:W-:Y:S01]  /*6590*/  IMAD.MOV.U32 R13, RZ, RZ, RZ ;  /* 0x000000ffff0d7224 */ /* 0x000fe200078e00ff */
[----:B------:R-:W1:Y:S01]  /*65a0*/  LDCU.64 UR6, c[0x4][0x80] ;  /* 0x01001000ff0677ac */ /* 0x000e620008000a00 */
[----:B------:R-:W3:Y:S01]  /*65b0*/  LDC.64 R2, c[0x4][R3] ;  /* 0x0100000003027b82 */ /* 0x000ee20000000a00 */
[----:B------:R-:W5:Y:S01]  /*65c0*/  LDCU.64 UR4, c[0x4][0x18] ;  /* 0x01000300ff0477ac */ /* 0x000f620008000a00 */
[----:B--2---:R-:W-:Y:S01]  /*65d0*/  MOV R5, UR9 ;  /* 0x0000000900057c02 */ /* 0x004fe20008000f00 */
[----:B------:R-:W-:Y:S01]  /*65e0*/  IMAD.U32 R4, RZ, RZ, UR8 ;  /* 0x00000008ff047e24 */ /* 0x000fe2000f8e00ff */
[----:B-1----:R-:W-:Y:S01]  /*65f0*/  MOV R7, UR7 ;  /* 0x0000000700077c02 */ /* 0x002fe20008000f00 */
[----:B------:R-:W-:Y:S01]  /*6600*/  IMAD.U32 R6, RZ, RZ, UR6 ;  /* 0x00000006ff067e24 */ /* 0x000fe2000f8e00ff */
[----:B-----5:R-:W-:Y:S01]  /*6610*/  MOV R11, UR5 ;  /* 0x00000005000b7c02 */ /* 0x020fe20008000f00 */
[----:B------:R-:W-:Y:S02]  /*6620*/  IMAD.U32 R10, RZ, RZ, UR4 ;  /* 0x00000004ff0a7e24 */ /* 0x000fe4000f8e00ff */
[----:B------:R-:W-:Y:S07]  /*6630*/  LEPC R20, `(.L_x_114) ;  /* 0x000000001014794e */ /* 0x000fee0000000000 */
[----:B---34-:R-:W-:Y:S05]  /*6640*/  CALL.ABS.NOINC R2 ;  /* 0x0000000002007343 */ /* 0x018fea0003c00000 */
.L_x_114:
[----:B------:R-:W-:Y:S01]  /*6650*/  F2FP.F16.E4M3.UNPACK_B R4, R81 ;  /* 0x00000051ff04723e */ /* 0x000fe200020006ff */
[----:B------:R-:W-:Y:S05]  /*6660*/  WARPSYNC.ALL ;  /* 0x0000000000007948 */ /* 0x000fea0003800000 */
[----:B------:R-:W-:Y:S01]  /*6670*/  R2UR UR4, R48 ;  /* 0x00000000300472ca */ /* 0x000fe200000e0000 */
[--C-:B------:R-:W-:Y:S01]  /*6680*/  HADD2.F32 R53, -RZ, R4.reuse.H0_H0 ;  /* 0x20000004ff357230 */ /* 0x100fe20000004100 */
[-C--:B-1----:R-:W-:Y:S01]  /*6690*/  F2FP.F16.E4M3.UNPACK_B R3, R80.reuse ;  /* 0x00000050ff03723e */ /* 0x082fe200020006ff */
[----:B------:R-:W-:Y:S01]  /*66a0*/  HADD2.F32 R54, -RZ, R4.H1_H1 ;  /* 0x30000004ff367230 */ /* 0x000fe20000004100 */
[----:B------:R-:W-:Y:S01]  /*66b0*/  F2FP.F16.E4M3.UNPACK_B R0, R80.H1 ;  /* 0x00000050ff00723e */ /* 0x000fe200030006ff */
[----:B------:R-:W-:Y:S01]  /*66c0*/  BSSY.RECONVERGENT B0, `(.L_x_115) ;  /* 0x0000099000007945 */ /* 0x000fe20003800200 */
[----:B------:R-:W-:Y:S01]  /*66d0*/  F2FP.F16.E4M3.UNPACK_B R64, R83.H1 ;  /* 0x00000053ff40723e */ /* 0x000fe200030006ff */
[--C-:B------:R-:W-:Y:S01]  /*66e0*/  HADD2.F32 R2, -RZ, R3.reuse.H0_H0 ;  /* 0x20000003ff027230 */ /* 0x100fe20000004100 */
[----:B----4-:R-:W-:Y:S01]  /*66f0*/  F2FP.F16.E4M3.UNPACK_B R74, R86 ;  /* 0x00000056ff4a723e */ /* 0x010fe200020006ff */
[----:B------:R-:W-:Y:S01]  /*6700*/  HADD2.F32 R50, -RZ, R3.H1_H1 ;  /* 0x30000003ff327230 */ /* 0x000fe20000004100 */
[----:B------:R-:W-:Y:S01]  /*6710*/  F2FP.F16.E4M3.UNPACK_B R3, R81.H1 ;  /* 0x00000051ff03723e */ /* 0x000fe200030006ff */
[--C-:B------:R-:W-:Y:S01]  /*6720*/  HADD2.F32 R51, -RZ, R0.reuse.H0_H0 ;  /* 0x20000000ff337230 */ /* 0x100fe20000004100 */
[----:B------:R-:W-:Y:S01]  /*6730*/  IADD3 R114, PT, PT, R100, UR49, RZ ;  /* 0x0000003164727c10 */ /* 0x000fe2000fffe0ff */
[----:B------:R-:W-:Y:S01]  /*6740*/  HADD2.F32 R52, -RZ, R0.H1_H1 ;  /* 0x30000000ff347230 */ /* 0x000fe20000004100 */
[----:B------:R-:W-:Y:S01]  /*6750*/  LDTM.16dp32bit_t0_t15.x32 R4, tmem[UR4] ;  /* 0x00000004000479ee */ /* 0x000fe20008a80000 */
[----:B------:R-:W1:Y:S01]  /*6760*/  LDTM.16dp32bit_t16_t31.x32 R4, tmem[UR4+0x20] ;  /* 0x00002004000479ee */ /* 0x000e620008aa0000 */
[-C--:B------:R-:W-:Y:S01]  /*6770*/  F2FP.F16.E4M3.UNPACK_B R0, R82.reuse ;  /* 0x00000052ff00723e */ /* 0x080fe200020006ff */
[--C-:B------:R-:W-:Y:S01]  /*6780*/  HADD2.F32 R55, -RZ, R3.reuse.H0_H0 ;  /* 0x20000003ff377230 */ /* 0x100fe20000004100 */
[----:B------:R-:W-:Y:S01]  /*6790*/  SHF.L.U32 R117, R102, 0x4, RZ ;  /* 0x0000000466757819 */ /* 0x000fe200000006ff */
[----:B------:R-:W-:Y:S01]  /*67a0*/  HADD2.F32 R56, -RZ, R3.H1_H1 ;  /* 0x30000003ff387230 */ /* 0x000fe20000004100 */
[----:B------:R-:W-:Y:S01]  /*67b0*/  F2FP.F16.E4M3.UNPACK_B R3, R82.H1 ;  /* 0x00000052ff03723e */ /* 0x000fe200030006ff */
[--C-:B------:R-:W-:Y:S01]  /*67c0*/  HADD2.F32 R57, -RZ, R0.reuse.H0_H0 ;  /* 0x20000000ff397230 */ /* 0x100fe20000004100 */
[----:B------:R-:W-:Y:S01]  /*67d0*/  IADD3 R114, PT, PT, R114, R117, RZ ;  /* 0x0000007572727210 */ /* 0x000fe20007ffe0ff */
[----:B------:R-:W-:Y:S01]  /*67e0*/  HADD2.F32 R58, -RZ, R0.H1_H1 ;  /* 0x30000000ff3a7230 */ /* 0x000fe20000004100 */
[----:B------:R-:W-:Y:S01]  /*67f0*/  F2FP.F16.E4M3.UNPACK_B R0, R83 ;  /* 0x00000053ff00723e */ /* 0x000fe200020006ff */
[--C-:B------:R-:W-:Y:S01]  /*6800*/  HADD2.F32 R59, -RZ, R3.reuse.H0_H0 ;  /* 0x20000003ff3b7230 */ /* 0x100fe20000004100 */
[----:B------:R-:W-:Y:S01]  /*6810*/  ISETP.NE.AND P0, PT, R110, RZ, PT ;  /* 0x000000ff6e00720c */ /* 0x000fe20003f05270 */
[----:B------:R-:W-:Y:S01]  /*6820*/  HADD2.F32 R60, -RZ, R3.H1_H1 ;  /* 0x30000003ff3c7230 */ /* 0x000fe20000004100 */
[-C--:B------:R-:W-:Y:S01]  /*6830*/  F2FP.F16.E4M3.UNPACK_B R3, R84.reuse ;  /* 0x00000054ff03723e */ /* 0x080fe200020006ff */
[--C-:B------:R-:W-:Y:S01]  /*6840*/  HADD2.F32 R61, -RZ, R0.reuse.H0_H0 ;  /* 0x20000000ff3d7230 */ /* 0x100fe20000004100 */
[----:B------:R-:W-:Y:S01]  /*6850*/  ISETP.NE.AND P6, PT, R118, RZ, PT ;  /* 0x000000ff7600720c */ /* 0x000fe20003fc5270 */
[----:B------:R-:W-:Y:S01]  /*6860*/  HADD2.F32 R62, -RZ, R0.H1_H1 ;  /* 0x30000000ff3e7230 */ /* 0x000fe20000004100 */
[----:B------:R-:W-:Y:S01]  /*6870*/  F2FP.F16.E4M3.UNPACK_B R0, R84.H1 ;  /* 0x00000054ff00723e */ /* 0x000fe200030006ff */
[--C-:B------:R-:W-:Y:S02]  /*6880*/  HADD2.F32 R65, -RZ, R3.reuse.H0_H0 ;  /* 0x20000003ff417230 */ /* 0x100fe40000004100 */
[----:B------:R-:W-:Y:S01]  /*6890*/  HADD2.F32 R66, -RZ, R3.H1_H1 ;  /* 0x30000003ff427230 */ /* 0x000fe20000004100 */
[-C--:B------:R-:W-:Y:S01]  /*68a0*/  F2FP.F16.E4M3.UNPACK_B R3, R85.reuse ;  /* 0x00000055ff03723e */ /* 0x080fe200020006ff */
[--C-:B------:R-:W-:Y:S02]  /*68b0*/  HADD2.F32 R67, -RZ, R0.reuse.H0_H0 ;  /* 0x20000000ff437230 */ /* 0x100fe40000004100 */
[----:B------:R-:W-:Y:S01]  /*68c0*/  HADD2.F32 R68, -RZ, R0.H1_H1 ;  /* 0x30000000ff447230 */ /* 0x000fe20000004100 */
[----:B------:R-:W-:Y:S01]  /*68d0*/  F2FP.F16.E4M3.UNPACK_B R0, R85.H1 ;  /* 0x00000055ff00723e */ /* 0x000fe200030006ff */
[--C-:B------:R-:W-:Y:S02]  /*68e0*/  HADD2.F32 R69, -RZ, R3.reuse.H0_H0 ;  /* 0x20000003ff457230 */ /* 0x100fe40000004100 */
[C---:B-1----:R-:W-:Y:S01]  /*68f0*/  FMUL R7, R47.reuse, R7 ;  /* 0x000000072f077220 */ /* 0x042fe20000400000 */
[----:B------:R-:W-:Y:S01]  /*6900*/  HADD2.F32 R70, -RZ, R3.H1_H1 ;  /* 0x30000003ff467230 */ /* 0x000fe20000004100 */
[----:B------:R-:W-:Y:S01]  /*6910*/  F2FP.F16.E4M3.UNPACK_B R3, R86.H1 ;  /* 0x00000056ff03723e */ /* 0x000fe200030006ff */
[--C-:B------:R-:W-:Y:S02]  /*6920*/  HADD2.F32 R71, -RZ, R0.reuse.H0_H0 ;  /* 0x20000000ff477230 */ /* 0x100fe40000004100 */
[----:B------:R-:W-:Y:S02]  /*6930*/  HADD2.F32 R72, -RZ, R0.H1_H1 ;  /* 0x30000000ff487230 */ /* 0x000fe40000004100 */
[----:B------:R-:W-:Y:S01]  /*6940*/  FMUL R0, R47, R4 ;  /* 0x000000042f007220 */ /* 0x000fe20000400000 */
[--C-:B------:R-:W-:Y:S01]  /*6950*/  HADD2.F32 R73, -RZ, R74.reuse.H0_H0 ;  /* 0x2000004aff497230 */ /* 0x100fe20000004100 */
[----:B------:R-:W-:Y:S01]  /*6960*/  F2FP.F16.E4M3.UNPACK_B R4, R87 ;  /* 0x00000057ff04723e */ /* 0x000fe200020006ff */
[----:B------:R-:W-:Y:S02]  /*6970*/  HADD2.F32 R74, -RZ, R74.H1_H1 ;  /* 0x3000004aff4a7230 */ /* 0x000fe40000004100 */
[----:B------:R-:W-:Y:S01]  /*6980*/  FFMA R0, R49, R2, R0 ;  /* 0x0000000231007223 */ /* 0x000fe20000000000 */
[----:B------:R-:W-:Y:S01]  /*6990*/  FMUL R2, R47, R5 ;  /* 0x000000052f027220 */ /* 0x000fe20000400000 */
[--C-:B------:R-:W-:Y:S01]  /*69a0*/  HADD2.F32 R75, -RZ, R3.reuse.H0_H0 ;  /* 0x20000003ff4b7230 */ /* 0x100fe20000004100 */
[----:B------:R-:W-:Y:S01]  /*69b0*/  F2FP.F16.E4M3.UNPACK_B R5, R87.H1 ;  /* 0x00000057ff05723e */ /* 0x000fe200030006ff */
[----:B------:R-:W-:Y:S02]  /*69c0*/  HADD2.F32 R76, -RZ, R3.H1_H1 ;  /* 0x30000003ff4c7230 */ /* 0x000fe40000004100 */
[----:B------:R-:W-:Y:S01]  /*69d0*/  FFMA R2, R49, R50, R2 ;  /* 0x0000003231027223 */ /* 0x000fe20000000002 */
[--C-:B------:R-:W-:Y:S02]  /*69e0*/  HADD2.F32 R50, -RZ, R4.reuse.H0_H0 ;  /* 0x20000004ff327230 */ /* 0x100fe40000004100 */
[C---:B------:R-:W-:Y:S01]  /*69f0*/  FMUL R3, R47.reuse, R6 ;  /* 0x000000062f037220 */ /* 0x040fe20000400000 */
[--C-:B------:R-:W-:Y:S02]  /*6a00*/  HADD2.F32 R77, -RZ, R5.reuse.H1_H1 ;  /* 0x30000005ff4d7230 */ /* 0x100fe40000004100 */
[C---:B------:R-:W-:Y:S01]  /*6a10*/  FMUL R6, R47.reuse, R11 ;  /* 0x0000000b2f067220 */ /* 0x040fe20000400000 */
[----:B------:R-:W-:Y:S01]  /*6a20*/  FMUL R11, R47, R16 ;  /* 0x000000102f0b7220 */ /* 0x000fe20000400000 */
[C---:B------:R-:W-:Y:S01]  /*6a30*/  FFMA R3, R49.reuse, R51, R3 ;  /* 0x0000003331037223 */ /* 0x040fe20000000003 */
[----:B------:R-:W-:Y:S01]  /*6a40*/  FFMA R7, R49, R52, R7 ;  /* 0x0000003431077223 */ /* 0x000fe20000000007 */
[----:B------:R-:W-:Y:S02]  /*6a50*/  HADD2.F32 R51, -RZ, R4.H1_H1 ;  /* 0x30000004ff337230 */ /* 0x000fe40000004100 */
[C---:B------:R-:W-:Y:S01]  /*6a60*/  FMUL R4, R47.reuse, R9 ;  /* 0x000000092f047220 */ /* 0x040fe20000400000 */
[----:B------:R-:W-:Y:S02]  /*6a70*/  HADD2.F32 R52, -RZ, R5.H0_H0 ;  /* 0x20000005ff347230 */ /* 0x000fe40000004100 */
[----:B------:R-:W-:Y:S01]  /*6a80*/  FMUL R16, R47, R21 ;  /* 0x000000152f107220 */ /* 0x000fe20000400000 */
[----:B------:R-:W-:Y:S01]  /*6a90*/  F2FP.SATFINITE.E4M3.F32.PACK_AB_MERGE_C R78, R7, R3, RZ ;  /* 0x00000003074e723e */ /* 0x000fe200048070ff */
[C---:B------:R-:W-:Y:S01]  /*6aa0*/  FMUL R3, R47.reuse, R8 ;  /* 0x000000082f037220 */ /* 0x040fe20000400000 */
[C---:B------:R-:W-:Y:S01]  /*6ab0*/  FMUL R7, R47.reuse, R12 ;  /* 0x0000000c2f077220 */ /* 0x040fe20000400000 */
[C---:B------:R-:W-:Y:S01]  /*6ac0*/  FMUL R8, R47.reuse, R13 ;  /* 0x0000000d2f087220 */ /* 0x040fe20000400000 */
[----:B------:R-:W-:Y:S01]  /*6ad0*/  FMUL R12, R47, R17 ;  /* 0x000000112f0c7220 */ /* 0x000fe20000400000 */
[C---:B------:R-:W-:Y:S01]  /*6ae0*/  FFMA R3, R49.reuse, R53, R3 ;  /* 0x0000003531037223 */ /* 0x040fe20000000003 */
[----:B------:R-:W-:Y:S01]  /*6af0*/  FFMA R4, R49, R54, R4 ;  /* 0x0000003631047223 */ /* 0x000fe20000000004 */
[C---:B------:R-:W-:Y:S01]  /*6b00*/  FMUL R5, R47.reuse, R10 ;  /* 0x0000000a2f057220 */ /* 0x040fe20000400000 */
[C---:B------:R-:W-:Y:S01]  /*6b10*/  FMUL R9, R47.reuse, R14 ;  /* 0x0000000e2f097220 */ /* 0x040fe20000400000 */
[C---:B------:R-:W-:Y:S01]  /*6b20*/  FMUL R10, R47.reuse, R15 ;  /* 0x0000000f2f0a7220 */ /* 0x040fe20000400000 */
[----:B------:R-:W-:Y:S01]  /*6b30*/  FMUL R15, R47, R20 ;  /* 0x000000142f0f7220 */ /* 0x000fe20000400000 */
[C---:B------:R-:W-:Y:S01]  /*6b40*/  FFMA R5, R49.reuse, R55, R5 ;  /* 0x0000003731057223 */ /* 0x040fe20000000005 */
[C---:B------:R-:W-:Y:S01]  /*6b50*/  FFMA R6, R49.reuse, R56, R6 ;  /* 0x0000003831067223 */ /* 0x040fe20000000006 */
[C---:B------:R-:W-:Y:S01]  /*6b60*/  FFMA R7, R49.reuse, R57, R7 ;  /* 0x0000003931077223 */ /* 0x040fe20000000007 */
[C---:B------:R-:W-:Y:S01]  /*6b70*/  FFMA R8, R49.reuse, R58, R8 ;  /* 0x0000003a31087223 */ /* 0x040fe20000000008 */
[--C-:B------:R-:W-:Y:S02]  /*6b80*/  HADD2.F32 R63, -RZ, R64.reuse.H0_H0 ;  /* 0x20000040ff3f7230 */ /* 0x100fe40000004100 */
[C---:B------:R-:W-:Y:S01]  /*6b90*/  FFMA R9, R49.reuse, R59, R9 ;  /* 0x0000003b31097223 */ /* 0x040fe20000000009 */
[----:B------:R-:W-:Y:S01]  /*6ba0*/  F2FP.SATFINITE.E4M3.F32.PACK_AB_MERGE_C R5, R6, R5, RZ ;  /* 0x000000050605723e */ /* 0x000fe200048070ff */
[C---:B------:R-:W-:Y:S01]  /*6bb0*/  FFMA R10, R49.reuse, R60, R10 ;  /* 0x0000003c310a7223 */ /* 0x040fe2000000000a */
[C---:B------:R-:W-:Y:S01]  /*6bc0*/  FFMA R11, R49.reuse, R61, R11 ;  /* 0x0000003d310b7223 */ /* 0x040fe2000000000b */
[----:B------:R-:W-:Y:S01]  /*6bd0*/  FFMA R12, R49, R62, R12 ;  /* 0x0000003e310c7223 */ /* 0x000fe2000000000c */
[C---:B------:R-:W-:Y:S01]  /*6be0*/  FMUL R20, R47.reuse, R25 ;  /* 0x000000192f147220 */ /* 0x040fe20000400000 */
[C---:B------:R-:W-:Y:S01]  /*6bf0*/  FMUL R25, R47.reuse, R30 ;  /* 0x0000001e2f197220 */ /* 0x040fe20000400000 */
[C---:B------:R-:W-:Y:S01]  /*6c00*/  FMUL R30, R47.reuse, R35 ;  /* 0x000000232f1e7220 */ /* 0x040fe20000400000 */
[----:B------:R-:W-:Y:S01]  /*6c10*/  F2FP.SATFINITE.E4M3.F32.PACK_AB_MERGE_C R9, R10, R9, RZ ;  /* 0x000000090a09723e */ /* 0x000fe200048070ff */
[----:B------:R-:W-:Y:S02]  /*6c20*/  HADD2.F32 R64, -RZ, R64.H1_H1 ;  /* 0x30000040ff407230 */ /* 0x000fe40000004100 */
[C---:B------:R-:W-:Y:S01]  /*6c30*/  FMUL R13, R47.reuse, R18 ;  /* 0x000000122f0d7220 */ /* 0x040fe20000400000 */
[C---:B------:R-:W-:Y:S01]  /*6c40*/  FMUL R14, R47.reuse, R19 ;  /* 0x000000132f0e7220 */ /* 0x040fe20000400000 */
[C---:B------:R-:W-:Y:S01]  /*6c50*/  FMUL R17, R47.reuse, R22 ;  /* 0x000000162f117220 */ /* 0x040fe20000400000 */
[----:B------:R-:W-:Y:S01]  /*6c60*/  FMUL R18, R47, R23 ;  /* 0x000000172f127220 */ /* 0x000fe20000400000 */
[C---:B------:R-:W-:Y:S01]  /*6c70*/  FFMA R13, R49.reuse, R63, R13 ;  /* 0x0000003f310d7223 */ /* 0x040fe2000000000d */
[C---:B------:R-:W-:Y:S01]  /*6c80*/  FFMA R14, R49.reuse, R64, R14 ;  /* 0x00000040310e7223 */ /* 0x040fe2000000000e */
[----:B------:R-:W-:Y:S01]  /*6c90*/  FFMA R15, R49, R65, R15 ;  /* 0x00000041310f7223 */ /* 0x000fe2000000000f */
[----:B------:R-:W-:Y:S01]  /*6ca0*/  FMUL R19, R47, R24 ;  /* 0x000000182f137220 */ /* 0x000fe20000400000 */
[C---:B------:R-:W-:Y:S01]  /*6cb0*/  FFMA R16, R49.reuse, R66, R16 ;  /* 0x0000004231107223 */ /* 0x040fe20000000010 */
[----:B------:R-:W-:Y:S01]  /*6cc0*/  FFMA R17, R49, R67, R17 ;  /* 0x0000004331117223 */ /* 0x000fe20000000011 */
[----:B------:R-:W-:Y:S01]  /*6cd0*/  F2FP.SATFINITE.E4M3.F32.PACK_AB_MERGE_C R13, R14, R13, RZ ;  /* 0x0000000d0e0d723e */ /* 0x000fe200048070ff */
[C---:B------:R-:W-:Y:S01]  /*6ce0*/  FMUL R21, R47.reuse, R26 ;  /* 0x0000001a2f157220 */ /* 0x040fe20000400000 */
[----:B------:R-:W-:Y:S01]  /*6cf0*/  FMUL R22, R47, R27 ;  /* 0x0000001b2f167220 */ /* 0x000fe20000400000 */
[C---:B------:R-:W-:Y:S01]  /*6d00*/  FFMA R18, R49.reuse, R68, R18 ;  /* 0x0000004431127223 */ /* 0x040fe20000000012 */
[----:B------:R-:W-:Y:S01]  /*6d10*/  FFMA R19, R49, R69, R19 ;  /* 0x0000004531137223 */ /* 0x000fe20000000013 */
[----:B------:R-:W-:Y:S01]  /*6d20*/  FMUL R23, R47, R28 ;  /* 0x0000001c2f177220 */ /* 0x000fe20000400000 */
[----:B------:R-:W-:Y:S01]  /*6d30*/  FFMA R20, R49, R70, R20 ;  /* 0x0000004631147223 */ /* 0x000fe20000000014 */
[----:B------:R-:W-:Y:S01]  /*6d40*/  FMUL R24, R47, R29 ;  /* 0x0000001d2f187220 */ /* 0x000fe20000400000 */
[C---:B------:R-:W-:Y:S01]  /*6d50*/  FFMA R21, R49.reuse, R71, R21 ;  /* 0x0000004731157223 */ /* 0x040fe20000000015 */
[----:B------:R-:W-:Y:S01]  /*6d60*/  FFMA R22, R49, R72, R22 ;  /* 0x0000004831167223 */ /* 0x000fe20000000016 */
[C---:B------:R-:W-:Y:S01]  /*6d70*/  FMUL R26, R47.reuse, R31 ;  /* 0x0000001f2f1a7220 */ /* 0x040fe20000400000 */
[----:B------:R-:W-:Y:S01]  /*6d80*/  FMUL R27, R47, R32 ;  /* 0x000000202f1b7220 */ /* 0x000fe20000400000 */
[----:B------:R-:W-:Y:S01]  /*6d90*/  FFMA R23, R49, R73, R23 ;  /* 0x0000004931177223 */ /* 0x000fe20000000017 */
[----:B------:R-:W-:Y:S01]  /*6da0*/  FMUL R28, R47, R33 ;  /* 0x000000212f1c7220 */ /* 0x000fe20000400000 */
[----:B------:R-:W-:Y:S01]  /*6db0*/  FFMA R24, R49, R74, R24 ;  /* 0x0000004a31187223 */ /* 0x000fe20000000018 */
[----:B------:R-:W-:Y:S01]  /*6dc0*/  FMUL R29, R47, R34 ;  /* 0x000000222f1d7220 */ /* 0x000fe20000400000 */
[C---:B------:R-:W-:Y:S01]  /*6dd0*/  FFMA R25, R49.reuse, R75, R25 ;  /* 0x0000004b31197223 */ /* 0x040fe20000000019 */
[C---:B------:R-:W-:Y:S01]  /*6de0*/  FFMA R26, R49.reuse, R76, R26 ;  /* 0x0000004c311a7223 */ /* 0x040fe2000000001a */
[C---:B------:R-:W-:Y:S01]  /*6df0*/  FFMA R27, R49.reuse, R50, R27 ;  /* 0x00000032311b7223 */ /* 0x040fe2000000001b */
[C---:B------:R-:W-:Y:S01]  /*6e00*/  FFMA R28, R49.reuse, R51, R28 ;  /* 0x00000033311c7223 */ /* 0x040fe2000000001c */
[----:B------:R-:W-:Y:S01]  /*6e10*/  F2FP.SATFINITE.E4M3.F32.PACK_AB_MERGE_C R17, R18, R17, RZ ;  /* 0x000000111211723e */ /* 0x000fe200048070ff */
[C---:B------:R-:W-:Y:S01]  /*6e20*/  FFMA R29, R49.reuse, R52, R29 ;  /* 0x00000034311d7223 */ /* 0x040fe2000000001d */
[----:B------:R-:W-:Y:S01]  /*6e30*/  F2FP.SATFINITE.E4M3.F32.PACK_AB_MERGE_C R21, R22, R21, RZ ;  /* 0x000000151615723e */ /* 0x000fe200048070ff */
[----:B------:R-:W-:Y:S01]  /*6e40*/  FFMA R30, R49, R77, R30 ;  /* 0x0000004d311e7223 */ /* 0x000fe2000000001e */
[----:B------:R-:W-:Y:S02]  /*6e50*/  F2FP.SATFINITE.E4M3.F32.PACK_AB_MERGE_C R32, R2, R0, R78 ;  /* 0x000000000220723e */ /* 0x000fe4000480704e */
[----:B------:R-:W-:Y:S02]  /*6e60*/  F2FP.SATFINITE.E4M3.F32.PACK_AB_MERGE_C R33, R4, R3, R5 ;  /* 0x000000030421723e */ /* 0x000fe40004807005 */
[----:B------:R-:W-:Y:S02]  /*6e70*/  F2FP.SATFINITE.E4M3.F32.PACK_AB_MERGE_C R34, R8, R7, R9 ;  /* 0x000000070822723e */ /* 0x000fe40004807009 */
[----:B------:R-:W-:Y:S02]  /*6e80*/  F2FP.SATFINITE.E4M3.F32.PACK_AB_MERGE_C R35, R12, R11, R13 ;  /* 0x0000000b0c23723e */ /* 0x000fe4000480700d */
[----:B------:R-:W-:Y:S02]  /*6e90*/  F2FP.SATFINITE.E4M3.F32.PACK_AB_MERGE_C R16, R16, R15, R17 ;  /* 0x0000000f1010723e */ /* 0x000fe40004807011 */
[----:B------:R-:W-:Y:S01]  /*6ea0*/  F2FP.SATFINITE.E4M3.F32.PACK_AB_MERGE_C R17, R20, R19, R21 ;  /* 0x000000131411723e */ /* 0x000fe20004807015 */
[----:B------:R1:W-:Y:S01]  /*6eb0*/  STS.128 [R100+UR49+0x4400], R32 ;  /* 0x0044002064007988 */ /* 0x0003e20008000c31 */
[----:B------:R-:W-:Y:S02]  /*6ec0*/  F2FP.SATFINITE.E4M3.F32.PACK_AB_MERGE_C R18, R26, R25, RZ ;  /* 0x000000191a12723e */ /* 0x000fe400048070ff */
[----:B------:R-:W-:Y:S02]  /*6ed0*/  F2FP.SATFINITE.E4M3.F32.PACK_AB_MERGE_C R19, R30, R29, RZ ;  /* 0x0000001d1e13723e */ /* 0x000fe400048070ff */
[----:B------:R-:W-:Y:S02]  /*6ee0*/  F2FP.SATFINITE.E4M3.F32.PACK_AB_MERGE_C R18, R24, R23, R18 ;  /* 0x000000171812723e */ /* 0x000fe40004807012 */
[----:B------:R-:W-:Y:S02]  /*6ef0*/  F2FP.SATFINITE.E4M3.F32.PACK_AB_MERGE_C R19, R28, R27, R19 ;  /* 0x0000001b1c13723e */ /* 0x000fe40004807013 */
[----:B------:R-:W-:Y:S02]  /*6f00*/  LEA R0, R105, UR49, 0x3 ;  /* 0x0000003169007c11 */ /* 0x000fe4000f8e18ff */
[----:B------:R-:W-:Y:S01]  /*6f10*/  @P6 SHF.L.U32 R2, R104, 0x1f, RZ ;  /* 0x0000001f68026819 */ /* 0x000fe200000006ff */
[----:B------:R1:W-:Y:S01]  /*6f20*/  STS.128 [R114+0x4410], R16 ;  /* 0x0044101072007388 */ /* 0x0003e20000000c00 */
[----:B------:R-:W-:Y:S01]  /*6f30*/  @!PT LDS RZ, [RZ] ;  /* 0x00000000fffff984 */ /* 0x000fe20000000800 */
[----:B------:R-:W-:Y:S01]  /*6f40*/  @!PT LDS RZ, [RZ] ;  /* 0x00000000fffff984 */ /* 0x000fe20000000800 */
[----:B------:R-:W-:Y:S01]  /*6f50*/  @!PT LDS RZ, [RZ] ;  /* 0x00000000fffff984 */ /* 0x000fe20000000800 */
[----:B------:R-:W-:Y:S01]  /*6f60*/  @!PT LDS RZ, [RZ] ;  /* 0x00000000fffff984 */ /* 0x000fe20000000800 */
[----:B------:R2:W-:Y:S07]  /*6f70*/  MEMBAR.ALL.CTA ;  /* 0x0000000000007992 */ /* 0x0005ee0000008000 */
[----:B--2---:R-:W2:Y:S02]  /*6f80*/  FENCE.VIEW.ASYNC.S ;  /* 0x00000000000073c6 */ /* 0x004ea40000000000 */
[----:B--2---:R-:W-:Y:S06]  /*6f90*/  BAR.SYNC.DEFER_BLOCKING 0x1, 0x80 ;  /* 0x0042000000007b1d */ /* 0x004fec0000010000 */
[----:B------:R-:W-:Y:S05]  /*6fa0*/  @P0 BRA `(.L_x_116) ;  /* 0x0000000000280947 */ /* 0x000fea0003800000 */
[----:B------:R-:W-:Y:S02]  /*6fb0*/  UIADD3 UR4, UPT, UPT, UR49, 0x4400, URZ ;  /* 0x0000440031047890 */ /* 0x000fe4000fffe0ff */
[----:B------:R-:W-:Y:S01]  /*6fc0*/  UIADD3 UR6, UP0, UPT, UR52, 0x680, URZ ;  /* 0x0000068034067890 */ /* 0x000fe2000ff1e0ff */
[----:B------:R-:W-:Y:S03]  /*6fd0*/  UMOV UR43, UR36 ;  /* 0x00000024002b7c82 */ /* 0x000fe60008000000 */
[----:B------:R-:W-:Y:S01]  /*6fe0*/  MOV R109, UR4 ;  /* 0x00000004006d7c02 */ /* 0x000fe20008000f00 */
[----:B------:R-:W-:Y:S03]  /*6ff0*/  UIADD3.X UR7, UPT, UPT, URZ, UR53, URZ, UP0, !UPT ;  /* 0x00000035ff077290 */ /* 0x000fe600087fe4ff */
[----:B------:R-:W-:Y:S11]  /*7000*/  R2UR UR40, R109 ;  /* 0x000000006d2872ca */ /* 0x000ff600000e0000 */
[----:B------:R-:W-:Y:S02]  /*7010*/  @!UPT UIADD3 URZ, UPT, UPT, URZ, URZ, URZ ;  /* 0x000000fffffff290 */ /* 0x000fe4000fffe0ff */
[----:B------:R2:W-:Y:S01]  /*7020*/  UTMASTG.3D [UR40], [UR6] ;  /* 0x00000028060073b5 */ /* 0x0005e20008010000 */
[----:B------:R0:W-:Y:S01]  /*7030*/  UTMACMDFLUSH ;  /* 0x00000000000079b7 */ /* 0x0001e20000000000 */
[----:B--2---:R-:W-:Y:S04]  /*7040*/  DEPBAR.LE SB0, 0x1 ;  /* 0x000080400000791a */ /* 0x004fe80000000000 */
.L_x_116:
[----:B------:R-:W-:Y:S05]  /*7050*/  BSYNC.RECONVERGENT B0 ;  /* 0x0000000000007941 */ /* 0x000fea0003800200 */
.L_x_115:
[----:B------:R-:W-:Y:S06]  /*7060*/  BAR.SYNC.DEFER_BLOCKING 0x1, 0x80 ;  /* 0x0042000000007b1d */ /* 0x000fec0000010000 */
[----:B------:R-:W2:Y:S01]  /*7070*/  @P6 SYNCS.PHASECHK.TRANS64.TRYWAIT P0, [R0+URZ+0x140], R2 ;  /* 0x00014002000065a7 */ /* 0x000ea200080011ff */
[----:B------:R-:W-:Y:S01]  /*7080*/  BSSY B1, `(.L_x_117) ;  /* 0x0000021000017945 */ /* 0x000fe20003800000 */
[----:B--2---:R-:W-:Y:S03]  /*7090*/  @P6 SEL R115, RZ, 0x1, !P0 ;  /* 0x00000001ff736807 */ /* 0x004fe60004000000 */
[----:B------:R-:W-:Y:S05]  /*70a0*/  @!P6 BRA `(.L_x_118) ;  /* 0x000000000078e947 */ /* 0x000fea0003800000 */
[----:B------:R-:W-:Y:S01]  /*70b0*/  ISETP.NE.AND P1, PT, R116, RZ, PT ;  /* 0x000000ff7400720c */ /* 0x000fe20003f25270 */
[----:B------:R-:W-:Y:S01]  /*70c0*/  BSSY B0, `(.L_x_119) ;  /* 0x0000009000007945 */ /* 0x000fe20003800000 */
[----:B------:R-:W-:Y:S11]  /*70d0*/  ISETP.NE.AND P0, PT, R115, RZ, PT ;  /* 0x000000ff7300720c */ /* 0x000ff60003f05270 */
[----:B------:R-:W-:Y:S05]  /*70e0*/  @P1 IMAD R2, R105, 0x1000, R100 ;  /* 0x0000100069021824 */ /* 0x000fea00078e0264 */
[----:B------:R-:W-:Y:S05]  /*70f0*/  @P1 IADD3 R4, PT, PT, R2, UR49, RZ ;  /* 0x0000003102041c10 */ /* 0x000fea000fffe0ff */
[----:B------:R-:W-:Y:S01]  /*7100*/  @P1 IMAD.IADD R4, R4, 0x1, R117 ;  /* 0x0000000104041824 */ /* 0x000fe200078e0275 */
[----:B------:R-:W-:Y:S06]  /*7110*/  @P0 BRA `(.L_x_120) ;  /* 0x00000000000c0947 */ /* 0x000fec0003800000 */
[----:B------:R-:W-:Y:S04]  /*7120*/  SHF.L.U32 R3, R104, 0x1f, RZ ;  /* 0x0000001f68037819 */ /* 0x000fe800000006ff */
[----:B------:R-:W2:Y:S02]  /*7130*/  SYNCS.PHASECHK.TRANS64.TRYWAIT P0, [R0+URZ+0x140], R3 ;  /* 0x00014003000075a7 */ /* 0x000ea400080011ff */
[----:B--2---:R-:W-:Y:S05]  /*7140*/  @!P0 BRA `(.L_x_121) ;  /* 0x00000038004c8947 */ /* 0x004fea0003800000 */
.L_x_120:
[----:B------:R-:W-:Y:S05]  /*7150*/  BSYNC B0 ;  /* 0x0000000000007941 */ /* 0x000fea0003800000 */
.L_x_119:
[----:B------:R-:W-:Y:S01]  /*7160*/  ISETP.NE.AND P0, PT, R116, RZ, PT ;  /* 0x000000ff7400720c */ /* 0x000fe20003f05270 */
[----:B------:R-:W-:Y:S11]  /*7170*/  VIADD R105, R105, 0x1 ;  /* 0x0000000169697836 */ /* 0x000ff60000000000 */
[----:B------:R-:W-:Y:S01]  /*7180*/  @!UPT UIADD3 URZ, UPT, UPT, URZ, URZ, URZ ;  /* 0x000000fffffff290 */ /* 0x000fe2000fffe0ff */
[----:B------:R3:W4:Y:S04]  /*7190*/  @P0 LDS.128 R80, [R2+UR49+0x400] ;  /* 0x0004003102500984 */ /* 0x0007280008000c00 */
[----:B------:R1:W1:Y:S01]  /*71a0*/  @P0 LDS.128 R84, [R4+0x410] ;  /* 0x0004100004540984 */ /* 0x0002620000000c00 */
        /* <DEDUP_REMOVED lines=8> */
[----:B---3--:R-:W-:Y:S02]  /*7230*/  VIADD R2, R0, 0x160 ;  /* 0x0000016000027836 */ /* 0x008fe40000000000 */
[----:B--2---:R-:W-:Y:S05]  /*7240*/  IMAD.U32 R0, RZ, RZ, UR37 ;  /* 0x00000025ff007e24 */ /* 0x004fea000f8e00ff */
[----:B------:R-:W-:Y:S04]  /*7250*/  PRMT R0, R0, 0x654, R2 ;  /* 0x0000065400007816 */ /* 0x000fe80000000002 */
[----:B-----5:R2:W-:Y:S02]  /*7260*/  SYNCS.ARRIVE.TRANS64.RED.A1T0 RZ, [R0+URZ], RZ ;  /* 0x000000ff00ff79a7 */ /* 0x0205e400081004ff */
[----:B--2---:R-:W-:Y:S04]  /*7270*/  SEL R0, RZ, 0x1, P0 ;  /* 0x00000001ff007807 */ /* 0x004fe80000000000 */
[----:B-1--4-:R-:W-:Y:S02]  /*7280*/  LOP3.LUT R104, R104, R0, RZ, 0x3c, !PT ;  /* 0x0000000068687212 */ /* 0x012fe400078e3cff */
.L_x_118:
[----:B------:R-:W-:Y:S05]  /*7290*/  BSYNC B1 ;  /* 0x0000000000017941 */ /* 0x000fea0003800000 */
.L_x_117:
[----:B------:R-:W-:Y:S05]  /*72a0*/  VIADD R0, R48, 0x40 ;  /* 0x0000004030007836 */ /* 0x000fea0000000000 */
[----:B------:R-:W-:Y:S04]  /*72b0*/  SHF.R.U32.HI R0, RZ, 0x15, R0 ;  /* 0x00000015ff007819 */ /* 0x000fe80000011600 */
[----:B------:R-:W-:Y:S11]  /*72c0*/  LOP3.LUT P0, RZ, R0, 0x3, R101, 0x48, !PT ;  /* 0x0000000300ff7812 */ /* 0x000ff60007804865 */
[----:B------:R-:W-:Y:S02]  /*72d0*/  @!UPT UIADD3 URZ, UPT, UPT, URZ, URZ, URZ ;  /* 0x000000fffffff290 */ /* 0x000fe4000fffe0ff */
[----:B------:R-:W-:Y:S05]  /*72e0*/  @!P0 BRA `(.L_x_122) ;  /* 0x0000000000408947 */ /* 0x000fea0003800000 */
[----:B------:R-:W2:Y:S01]  /*72f0*/  LDCU.64 UR8, c[0x4][0x78] ;  /* 0x01000f00ff0877ac */ /* 0x000ea20008000a00 */
[----:B------:R-:W-:Y:S01]  /*7300*/  MOV R3, 0x0 ;  /* 0x0000000000037802 */ /* 0x000fe20000000f00 */
[----:B------:R-:W-:Y:S02]  /*7310*/  HFMA2 R12, -RZ, RZ, 0, 5.9604644775390625e-08 ;  /* 0x00000001ff0c7431 */ /* 0x000fe400000001ff */
[----:B------:R-:W-:Y:S02]  /*7320*/  IMAD.MOV.U32 R8, RZ, RZ, 0x192 ;  /* 0x00000192ff087424 */ /* 0x000fe400078e00ff */
[----:B------:R-:W-:Y:S01]  /*7330*/  IMAD.MOV.U32 R13, RZ, RZ, RZ ;  /* 0x000000ffff0d7224 */ /* 0x000fe200078e00ff */
[----:B------:R-:W3:Y:S01]  /*7340*/  LDCU.64 UR6, c[0x4][0x80] ;  /* 0x01001000ff0677ac */ /* 0x000ee20008000a00 */
[----:B------:R-:W4:Y:S01]  /*7350*/  LDC.64 R2, c[0x4][R3] ;  /* 0x0100000003027b82 */ /* 0x000f220000000a00 */
[----:B------:R-:W5:Y:S01]  /*7360*/  LDCU.64 UR4, c[0x4][0x18] ;  /* 0x01000300ff0477ac */ /* 0x000f620008000a00 */
[----:B--2---:R-:W-:Y:S01]  /*7370*/  MOV R5, UR9 ;  /* 0x0000000900057c02 */ /* 0x004fe20008000f00 */
[----:B------:R-:W-:Y:S01]  /*7380*/  IMAD.U32 R4, RZ, RZ, UR8 ;  /* 0x00000008ff047e24 */ /* 0x000fe2000f8e00ff */
[----:B---3--:R-:W-:Y:S01]  /*7390*/  MOV R7, UR7 ;  /* 0x0000000700077c02 */ /* 0x008fe20008000f00 */
[----:B------:R-:W-:Y:S01]  /*73a0*/  IMAD.U32 R6, RZ, RZ, UR6 ;  /* 0x00000006ff067e24 */ /* 0x000fe2000f8e00ff */
[----:B-----5:R-:W-:Y:S01]  /*73b0*/  MOV R11, UR5 ;  /* 0x00000005000b7c02 */ /* 0x020fe20008000f00 */
[----:B------:R-:W-:Y:S02]  /*73c0*/  IMAD.U32 R10, RZ, RZ, UR4 ;  /* 0x00000004ff0a7e24 */ /* 0x000fe4000f8e00ff */
[----:B------:R-:W-:Y:S07]  /*73d0*/  LEPC R20, `(.L_x_122) ;  /* 0x000000001014794e */ /* 0x000fee0000000000 */
[----:B-1--4-:R-:W-:Y:S05]  /*73e0*/  CALL.ABS.NOINC R2 ;  /* 0x0000000002007343 */ /* 0x012fea0003c00000 */
.L_x_122:
[-C--:B------:R-:W-:Y:S01]  /*73f0*/  F2FP.F16.E4M3.UNPACK_B R0, R81.reuse ;  /* 0x00000051ff00723e */ /* 0x080fe200020006ff */
[----:B------:R-:W-:Y:S05]  /*7400*/  WARPSYNC.ALL ;  /* 0x0000000000007948 */ /* 0x000fea0003800000 */
[----:B------:R-:W-:Y:S01]  /*7410*/  R2UR UR4, R48 ;  /* 0x00000000300472ca */ /* 0x000fe200000e0000 */
[--C-:B------:R-:W-:Y:S01]  /*7420*/  HADD2.F32 R54, -RZ, R0.reuse.H0_H0 ;  /* 0x20000000ff367230 */ /* 0x100fe20000004100 */
[-C--:B------:R-:W-:Y:S01]  /*7430*/  F2FP.F16.E4M3.UNPACK_B R2, R80.reuse.H1 ;  /* 0x00000050ff02723e */ /* 0x080fe200030006ff */
[----:B------:R-:W-:Y:S01]  /*7440*/  HADD2.F32 R55, -RZ, R0.H1_H1 ;  /* 0x30000000ff377230 */ /* 0x000fe20000004100 */
[----:B------:R-:W-:Y:S01]  /*7450*/  F2FP.F16.E4M3.UNPACK_B R0, R81.H1 ;  /* 0x00000051ff00723e */ /* 0x000fe200030006ff */
[----:B------:R-:W-:Y:S01]  /*7460*/  BSSY.RECONVERGENT B0, `(.L_x_123) ;  /* 0x0000095000007945 */ /* 0x000fe20003800200 */
[----:B------:R-:W-:Y:S01]  /*7470*/  F2FP.F16.E4M3.UNPACK_B R3, R80 ;  /* 0x00000050ff03723e */ /* 0x000fe200020006ff */
[----:B------:R-:W-:Y:S01]  /*7480*/  HADD2.F32 R52, -RZ, R2.H0_H0 ;  /* 0x20000002ff347230 */ /* 0x000fe20000004100 */
[----:B------:R-:W-:Y:S01]  /*7490*/  ISETP.NE.AND P0, PT, R110, RZ, PT ;  /* 0x000000ff6e00720c */ /* 0x000fe20003f05270 */
[--C-:B------:R-:W-:Y:S01]  /*74a0*/  HADD2.F32 R56, -RZ, R0.reuse.H0_H0 ;  /* 0x20000000ff387230 */ /* 0x100fe20000004100 */
[----:B------:R-:W-:Y:S01]  /*74b0*/  ISETP.NE.AND P6, PT, R118, RZ, PT ;  /* 0x000000ff7600720c */ /* 0x000fe20003fc5270 */
[----:B------:R-:W-:Y:S01]  /*74c0*/  HADD2.F32 R57, -RZ, R0.H1_H1 ;  /* 0x30000000ff397230 */ /* 0x000fe20000004100 */
[-C--:B------:R-:W-:Y:S01]  /*74d0*/  F2FP.F16.E4M3.UNPACK_B R0, R83.reuse ;  /* 0x00000053ff00723e */ /* 0x080fe200020006ff */
[----:B-1----:R-:W-:Y:S01]  /*74e0*/  LDTM.16dp32bit_t0_t15.x32 R4, tmem[UR4+0x40] ;  /* 0x00004004000479ee */ /* 0x002fe20008a80000 */
[----:B------:R-:W1:Y:S01]  /*74f0*/  LDTM.16dp32bit_t16_t31.x32 R4, tmem[UR4+0x60] ;  /* 0x00006004000479ee */ /* 0x000e620008aa0000 */
[----:B------:R-:W-:Y:S01]  /*7500*/  HADD2.F32 R53, -RZ, R2.H1_H1 ;  /* 0x30000002ff357230 */ /* 0x000fe20000004100 */
[----:B------:R-:W-:Y:S01]  /*7510*/  F2FP.F16.E4M3.UNPACK_B R2, R82.H1 ;  /* 0x00000052ff02723e */ /* 0x000fe200030006ff */
[--C-:B------:R-:W-:Y:S02]  /*7520*/  HADD2.F32 R50, -RZ, R3.reuse.H0_H0 ;  /* 0x20000003ff327230 */ /* 0x100fe40000004100 */
[--C-:B------:R-:W-:Y:S02]  /*7530*/  HADD2.F32 R62, -RZ, R0.reuse.H0_H0 ;  /* 0x20000000ff3e7230 */ /* 0x100fe40000004100 */
[----:B------:R-:W-:Y:S01]  /*7540*/  HADD2.F32 R63, -RZ, R0.H1_H1 ;  /* 0x30000000ff3f7230 */ /* 0x000fe20000004100 */
[----:B------:R-:W-:Y:S01]  /*7550*/  F2FP.F16.E4M3.UNPACK_B R0, R84.H1 ;  /* 0x00000054ff00723e */ /* 0x000fe200030006ff */
[--C-:B------:R-:W-:Y:S02]  /*7560*/  HADD2.F32 R60, -RZ, R2.reuse.H0_H0 ;  /* 0x20000002ff3c7230 */ /* 0x100fe40000004100 */
[----:B------:R-:W-:Y:S01]  /*7570*/  HADD2.F32 R61, -RZ, R2.H1_H1 ;  /* 0x30000002ff3d7230 */ /* 0x000fe20000004100 */
[----:B------:R-:W-:Y:S01]  /*7580*/  F2FP.F16.E4M3.UNPACK_B R2, R83.H1 ;  /* 0x00000053ff02723e */ /* 0x000fe200030006ff */
[----:B------:R-:W-:Y:S01]  /*7590*/  HADD2.F32 R51, -RZ, R3.H1_H1 ;  /* 0x30000003ff337230 */ /* 0x000fe20000004100 */
[----:B------:R-:W-:Y:S01]  /*75a0*/  F2FP.F16.E4M3.UNPACK_B R3, R82 ;  /* 0x00000052ff03723e */ /* 0x000fe200020006ff */
[--C-:B------:R-:W-:Y:S02]  /*75b0*/  HADD2.F32 R68, -RZ, R0.reuse.H0_H0 ;  /* 0x20000000ff447230 */ /* 0x100fe40000004100 */
[----:B------:R-:W-:Y:S01]  /*75c0*/  HADD2.F32 R69, -RZ, R0.H1_H1 ;  /* 0x30000000ff457230 */ /* 0x000fe20000004100 */
[-C--:B------:R-:W-:Y:S01]  /*75d0*/  F2FP.F16.E4M3.UNPACK_B R0, R85.reuse.H1 ;  /* 0x00000055ff00723e */ /* 0x080fe200030006ff */
[--C-:B------:R-:W-:Y:S02]  /*75e0*/  HADD2.F32 R64, -RZ, R2.reuse.H0_H0 ;  /* 0x20000002ff407230 */ /* 0x100fe40000004100 */
[----:B------:R-:W-:Y:S01]  /*75f0*/  HADD2.F32 R65, -RZ, R2.H1_H1 ;  /* 0x30000002ff417230 */ /* 0x000fe20000004100 */
[----:B------:R-:W-:Y:S01]  /*7600*/  F2FP.F16.E4M3.UNPACK_B R2, R85 ;  /* 0x00000055ff02723e */ /* 0x000fe200020006ff */
[--C-:B------:R-:W-:Y:S02]  /*7610*/  HADD2.F32 R58, -RZ, R3.reuse.H0_H0 ;  /* 0x20000003ff3a7230 */ /* 0x100fe40000004100 */
[C---:B-1----:R-:W-:Y:S01]  /*7620*/  FMUL R7, R47.reuse, R7 ;  /* 0x000000072f077220 */ /* 0x042fe20000400000 */
[----:B------:R-:W-:Y:S01]  /*7630*/  HADD2.F32 R59, -RZ, R3.H1_H1 ;  /* 0x30000003ff3b7230 */ /* 0x000fe20000004100 */
[----:B------:R-:W-:Y:S01]  /*7640*/  F2FP.F16.E4M3.UNPACK_B R3, R84 ;  /* 0x00000054ff03723e */ /* 0x000fe200020006ff */
[--C-:B------:R-:W-:Y:S02]  /*7650*/  HADD2.F32 R72, -RZ, R0.reuse.H0_H0 ;  /* 0x20000000ff487230 */ /* 0x100fe40000004100 */
[C---:B------:R-:W-:Y:S01]  /*7660*/  FMUL R11, R47.reuse, R11 ;  /* 0x0000000b2f0b7220 */ /* 0x040fe20000400000 */
[----:B------:R-:W-:Y:S01]  /*7670*/  HADD2.F32 R73, -RZ, R0.H1_H1 ;  /* 0x30000000ff497230 */ /* 0x000fe20000004100 */
[----:B------:R-:W-:Y:S01]  /*7680*/  F2FP.F16.E4M3.UNPACK_B R0, R87 ;  /* 0x00000057ff00723e */ /* 0x000fe200020006ff */
[--C-:B------:R-:W-:Y:S02]  /*7690*/  HADD2.F32 R70, -RZ, R2.reuse.H0_H0 ;  /* 0x20000002ff467230 */ /* 0x100fe40000004100 */
[C---:B------:R-:W-:Y:S01]  /*76a0*/  FMUL R15, R47.reuse, R15 ;  /* 0x0000000f2f0f7220 */ /* 0x040fe20000400000 */
[----:B------:R-:W-:Y:S01]  /*76b0*/  HADD2.F32 R71, -RZ, R2.H1_H1 ;  /* 0x30000002ff477230 */ /* 0x000fe20000004100 */
[-C--:B------:R-:W-:Y:S01]  /*76c0*/  F2FP.F16.E4M3.UNPACK_B R2, R86.reuse.H1 ;  /* 0x00000056ff02723e */ /* 0x080fe200030006ff */
[--C-:B------:R-:W-:Y:S02]  /*76d0*/  HADD2.F32 R66, -RZ, R3.reuse.H0_H0 ;  /* 0x20000003ff427230 */ /* 0x100fe40000004100 */
[----:B------:R-:W-:Y:S01]  /*76e0*/  HADD2.F32 R67, -RZ, R3.H1_H1 ;  /* 0x30000003ff437230 */ /* 0x000fe20000004100 */
[----:B------:R-:W-:Y:S01]  /*76f0*/  F2FP.F16.E4M3.UNPACK_B R3, R86 ;  /* 0x00000056ff03723e */ /* 0x000fe200020006ff */
[--C-:B------:R-:W-:Y:S02]  /*7700*/  HADD2.F32 R78, -RZ, R0.reuse.H0_H0 ;  /* 0x20000000ff4e7230 */ /* 0x100fe40000004100 */
[----:B------:R-:W-:Y:S02]  /*7710*/  HADD2.F32 R79, -RZ, R0.H1_H1 ;  /* 0x30000000ff4f7230 */ /* 0x000fe40000004100 */
[C---:B------:R-:W-:Y:S01]  /*7720*/  FMUL R0, R47.reuse, R4 ;  /* 0x000000042f007220 */ /* 0x040fe20000400000 */
[--C-:B------:R-:W-:Y:S02]  /*7730*/  HADD2.F32 R76, -RZ, R2.reuse.H0_H0 ;  /* 0x20000002ff4c7230 */ /* 0x100fe40000004100 */
[----:B------:R-:W-:Y:S01]  /*7740*/  FMUL R4, R47, R8 ;  /* 0x000000082f047220 */ /* 0x000fe20000400000 */
[----:B------:R-:W-:Y:S02]  /*7750*/  HADD2.F32 R77, -RZ, R2.H1_H1 ;  /* 0x30000002ff4d7230 */ /* 0x000fe40000004100 */
[----:B------:R-:W-:Y:S01]  /*7760*/  FFMA R0, R49, R50, R0 ;  /* 0x0000003231007223 */ /* 0x000fe20000000000 */
[--C-:B------:R-:W-:Y:S02]  /*7770*/  HADD2.F32 R74, -RZ, R3.reuse.H0_H0 ;  /* 0x20000003ff4a7230 */ /* 0x100fe40000004100 */
[C---:B------:R-:W-:Y:S01]  /*7780*/  FMUL R2, R47.reuse, R5 ;  /* 0x000000052f027220 */ /* 0x040fe20000400000 */
[----:B------:R-:W-:Y:S02]  /*7790*/  HADD2.F32 R75, -RZ, R3.H1_H1 ;  /* 0x30000003ff4b7230 */ /* 0x000fe40000004100 */
[C---:B------:R-:W-:Y:S01]  /*77a0*/  FMUL R5, R47.reuse, R9 ;  /* 0x000000092f057220 */ /* 0x040fe20000400000 */
[----:B------:R-:W-:Y:S01]  /*77b0*/  FMUL R8, R47, R12 ;  /* 0x0000000c2f087220 */ /* 0x000fe20000400000 */
[----:B------:R-:W-:Y:S01]  /*77c0*/  FFMA R2, R49, R51, R2 ;  /* 0x0000003331027223 */ /* 0x000fe20000000002 */
[C---:B------:R-:W-:Y:S01]  /*77d0*/  FMUL R9, R47.reuse, R13 ;  /* 0x0000000d2f097220 */ /* 0x040fe20000400000 */
[C---:B------:R-:W-:Y:S01]  /*77e0*/  FMUL R12, R47.reuse, R21 ;  /* 0x000000152f0c7220 */ /* 0x040fe20000400000 */
[C---:B------:R-:W-:Y:S01]  /*77f0*/  FMUL R21, R47.reuse, R30 ;  /* 0x0000001e2f157220 */ /* 0x040fe20000400000 */
[C---:B------:R-:W-:Y:S01]  /*7800*/  FMUL R13, R47.reuse, R22 ;  /* 0x000000162f0d7220 */ /* 0x040fe20000400000 */
[C---:B------:R-:W-:Y:S01]  /*7810*/  FMUL R22, R47.reuse, R31 ;  /* 0x0000001f2f167220 */ /* 0x040fe20000400000 */
        /* <DEDUP_REMOVED lines=8> */
[C---:B------:R-:W-:Y:S01]  /*78a0*/  FFMA R6, R49.reuse, R56, R6 ;  /* 0x0000003831067223 */ /* 0x040fe20000000006 */
[C---:B------:R-:W-:Y:S01]  /*78b0*/  FFMA R11, R49.reuse, R57, R11 ;  /* 0x00000039310b7223 */ /* 0x040fe2000000000b */
[C---:B------:R-:W-:Y:S01]  /*78c0*/  FFMA R8, R49.reuse, R58, R8 ;  /* 0x0000003a31087223 */ /* 0x040fe20000000008 */
[----:B------:R-:W-:Y:S01]  /*78d0*/  FFMA R9, R49, R59, R9 ;  /* 0x0000003b31097223 */ /* 0x000fe20000000009 */
[----:B------:R-:W-:Y:S01]  /*78e0*/  F2FP.SATFINITE.E4M3.F32.PACK_AB_MERGE_C R52, R7, R3, RZ ;  /* 0x000000030734723e */ /* 0x000fe200048070ff */
[----:B------:R-:W-:Y:S01]  /*78f0*/  FFMA R10, R49, R60, R10 ;  /* 0x0000003c310a7223 */ /* 0x000fe2000000000a */
[----:B------:R-:W-:Y:S01]  /*7900*/  F2FP.SATFINITE.E4M3.F32.PACK_AB_MERGE_C R53, R11, R6, RZ ;  /* 0x000000060b35723e */ /* 0x000fe200048070ff */
[----:B------:R-:W-:Y:S01]  /*7910*/  FFMA R15, R49, R61, R15 ;  /* 0x0000003d310f7223 */ /* 0x000fe2000000000f */
[C---:B------:R-:W-:Y:S01]  /*7920*/  FMUL R3, R47.reuse, R16 ;  /* 0x000000102f037220 */ /* 0x040fe20000400000 */
[C---:B------:R-:W-:Y:S01]  /*7930*/  FMUL R6, R47.reuse, R17 ;  /* 0x000000112f067220 */ /* 0x040fe20000400000 */
[----:B------:R-:W-:Y:S01]  /*7940*/  F2FP.F16.E4M3.UNPACK_B R51, R87.H1 ;  /* 0x00000057ff33723e */ /* 0x000fe200030006ff */
[----:B------:R-:W-:Y:S01]  /*7950*/  FMUL R11, R47, R20 ;  /* 0x000000142f0b7220 */ /* 0x000fe20000400000 */
[----:B------:R-:W-:Y:S01]  /*7960*/  F2FP.SATFINITE.E4M3.F32.PACK_AB_MERGE_C R54, R15, R10, RZ ;  /* 0x0000000a0f36723e */ /* 0x000fe200048070ff */
[C---:B------:R-:W-:Y:S01]  /*7970*/  FFMA R3, R49.reuse, R62, R3 ;  /* 0x0000003e31037223 */ /* 0x040fe20000000003 */
[----:B------:R-:W-:Y:S01]  /*7980*/  FFMA R6, R49, R63, R6 ;  /* 0x0000003f31067223 */ /* 0x000fe20000000006 */
[----:B------:R-:W-:Y:S01]  /*7990*/  FMUL R20, R47, R29 ;  /* 0x0000001d2f147220 */ /* 0x000fe20000400000 */
[----:B------:R-:W-:Y:S01]  /*79a0*/  F2FP.SATFINITE.E4M3.F32.PACK_AB_MERGE_C R29, R5, R4, R53 ;  /* 0x00000004051d723e */ /* 0x000fe20004807035 */
[----:B------:R-:W-:Y:S01]  /*79b0*/  FMUL R10, R47, R19 ;  /* 0x000000132f0a7220 */ /* 0x000fe20000400000 */
[----:B------:R-:W-:Y:S01]  /*79c0*/  F2FP.SATFINITE.E4M3.F32.PACK_AB_MERGE_C R30, R9, R8, R54 ;  /* 0x00000008091e723e */ /* 0x000fe20004807036 */
        /* <DEDUP_REMOVED lines=10> */
[----:B------:R-:W-:Y:S01]  /*7a70*/  FFMA R14, R49, R69, R14 ;  /* 0x00000045310e7223 */ /* 0x000fe2000000000e */
[----:B------:R-:W-:Y:S01]  /*7a80*/  FMUL R18, R47, R27 ;  /* 0x0000001b2f127220 */ /* 0x000fe20000400000 */
[C---:B------:R-:W-:Y:S01]  /*7a90*/  FFMA R15, R49.reuse, R70, R15 ;  /* 0x00000046310f7223 */ /* 0x040fe2000000000f */
[C---:B------:R-:W-:Y:S01]  /*7aa0*/  FFMA R16, R49.reuse, R71, R16 ;  /* 0x0000004731107223 */ /* 0x040fe20000000010 */
[C---:B------:R-:W-:Y:S01]  /*7ab0*/  FFMA R17, R49.reuse, R72, R17 ;  /* 0x0000004831117223 */ /* 0x040fe20000000011 */
[C---:B------:R-:W-:Y:S01]  /*7ac0*/  FFMA R18, R49.reuse, R73, R18 ;  /* 0x0000004931127223 */ /* 0x040fe20000000012 */
[----:B------:R-:W-:Y:S01]  /*7ad0*/  FFMA R19, R49, R74, R19 ;  /* 0x0000004a31137223 */ /* 0x000fe20000000013 */
[----:B------:R-:W-:Y:S01]  /*7ae0*/  FMUL R23, R47, R32 ;  /* 0x000000202f177220 */ /* 0x000fe20000400000 */
[----:B------:R-:W-:Y:S01]  /*7af0*/  FFMA R20, R49, R75, R20 ;  /* 0x0000004b31147223 */ /* 0x000fe20000000014 */
[----:B------:R-:W-:Y:S01]  /*7b00*/  FMUL R24, R47, R33 ;  /* 0x000000212f187220 */ /* 0x000fe20000400000 */
[--C-:B------:R-:W-:Y:S02]  /*7b10*/  HADD2.F32 R50, -RZ, R51.reuse.H0_H0 ;  /* 0x20000033ff327230 */ /* 0x100fe40000004100 */
[----:B------:R-:W-:Y:S01]  /*7b20*/  FFMA R21, R49, R76, R21 ;  /* 0x0000004c31157223 */ /* 0x000fe20000000015 */
[----:B------:R-:W-:Y:S02]  /*7b30*/  HADD2.F32 R51, -RZ, R51.H1_H1 ;  /* 0x30000033ff337230 */ /* 0x000fe40000004100 */
[----:B------:R-:W-:Y:S01]  /*7b40*/  FMUL R25, R47, R34 ;  /* 0x000000222f197220 */ /* 0x000fe20000400000 */
[----:B------:R-:W-:Y:S01]  /*7b50*/  FFMA R22, R49, R77, R22 ;  /* 0x0000004d31167223 */ /* 0x000fe20000000016 */
[----:B------:R-:W-:Y:S01]  /*7b60*/  FMUL R26, R47, R35 ;  /* 0x000000232f1a7220 */ /* 0x000fe20000400000 */
[----:B------:R-:W-:Y:S01]  /*7b70*/  F2FP.SATFINITE.E4M3.F32.PACK_AB_MERGE_C R7, R10, R7, RZ ;  /* 0x000000070a07723e */ /* 0x000fe200048070ff */
[C---:B------:R-:W-:Y:S01]  /*7b80*/  FFMA R23, R49.reuse, R78, R23 ;  /* 0x0000004e31177223 */ /* 0x040fe20000000017 */
[C---:B------:R-:W-:Y:S01]  /*7b90*/  FFMA R24, R49.reuse, R79, R24 ;  /* 0x0000004f31187223 */ /* 0x040fe20000000018 */
[C---:B------:R-:W-:Y:S01]  /*7ba0*/  FFMA R25, R49.reuse, R50, R25 ;  /* 0x0000003231197223 */ /* 0x040fe20000000019 */
[----:B------:R-:W-:Y:S01]  /*7bb0*/  FFMA R26, R49, R51, R26 ;  /* 0x00000033311a7223 */ /* 0x000fe2000000001a */
[----:B------:R-:W-:Y:S02]  /*7bc0*/  F2FP.SATFINITE.E4M3.F32.PACK_AB_MERGE_C R28, R2, R0, R52 ;  /* 0x00000000021c723e */ /* 0x000fe40004807034 */
[----:B------:R-:W-:Y:S02]  /*7bd0*/  F2FP.SATFINITE.E4M3.F32.PACK_AB_MERGE_C R31, R6, R3, R7 ;  /* 0x00000003061f723e */ /* 0x000fe40004807007 */
[----:B------:R-:W-:Y:S02]  /*7be0*/  F2FP.SATFINITE.E4M3.F32.PACK_AB_MERGE_C R13, R14, R13, RZ ;  /* 0x0000000d0e0d723e */ /* 0x000fe400048070ff */
[----:B------:R-:W-:Y:S01]  /*7bf0*/  F2FP.SATFINITE.E4M3.F32.PACK_AB_MERGE_C R17, R18, R17, RZ ;  /* 0x000000111211723e */ /* 0x000fe200048070ff */
[----:B------:R1:W-:Y:S01]  /*7c00*/  STS.128 [R100+UR49+0x5400], R28 ;  /* 0x0054001c64007988 */ /* 0x0003e20008000c31 */
[----:B------:R-:W-:Y:S02]  /*7c10*/  F2FP.SATFINITE.E4M3.F32.PACK_AB_MERGE_C R14, R22, R21, RZ ;  /* 0x00000015160e723e */ /* 0x000fe400048070ff */
[----:B------:R-:W-:Y:S02]  /*7c20*/  F2FP.SATFINITE.E4M3.F32.PACK_AB_MERGE_C R25, R26, R25, RZ ;  /* 0x000000191a19723e */ /* 0x000fe400048070ff */
[----:B------:R-:W-:Y:S02]  /*7c30*/  F2FP.SATFINITE.E4M3.F32.PACK_AB_MERGE_C R12, R12, R11, R13 ;  /* 0x0000000b0c0c723e */ /* 0x000fe4000480700d */
[----:B------:R-:W-:Y:S02]  /*7c40*/  F2FP.SATFINITE.E4M3.F32.PACK_AB_MERGE_C R13, R16, R15, R17 ;  /* 0x0000000f100d723e */ /* 0x000fe40004807011 */
        /* <DEDUP_REMOVED lines=13> */
[----:B------:R-:W-:Y:S02]  /*7d20*/  UIADD3 UR8, UP0, UPT, UR52, 0x680, URZ ;  /* 0x0000068034087890 */ /* 0x000fe4000ff1e0ff */
[----:B------:R-:W-:Y:S02]  /*7d30*/  UIADD3 UR5, UPT, UPT, UR41, 0x40, URZ ;  /* 0x0000004029057890 */ /* 0x000fe4000fffe0ff */
[----:B------:R-:W-:Y:S02]  /*7d40*/  UIADD3 UR4, UPT, UPT, UR49, 0x5400, URZ ;  /* 0x0000540031047890 */ /* 0x000fe4000fffe0ff */
[----:B------:R-:W-:Y:S01]  /*7d50*/  UIADD3.X UR9, UPT, UPT, URZ, UR53, URZ, UP0, !UPT ;  /* 0x00000035ff097290 */ /* 0x000fe200087fe4ff */
[----:B------:R-:W-:Y:S01]  /*7d60*/  UMOV UR6, UR42 ;  /* 0x0000002a00067c82 */ /* 0x000fe20008000000 */
[----:B------:R-:W-:Y:S07]  /*7d70*/  UMOV UR7, UR36 ;  /* 0x0000002400077c82 */ /* 0x000fee0008000000 */
[----:B------:R2:W-:Y:S01]  /*7d80*/  UTMASTG.3D [UR4], [UR8] ;  /* 0x00000004080073b5 */ /* 0x0005e20008010000 */
[----:B------:R0:W-:Y:S01]  /*7d90*/  UTMACMDFLUSH ;  /* 0x00000000000079b7 */ /* 0x0001e20000000000 */
[----:B--2---:R-:W-:Y:S04]  /*7da0*/  DEPBAR.LE SB0, 0x1 ;  /* 0x000080400000791a */ /* 0x004fe80000000000 */
.L_x_124:
[----:B------:R-:W-:Y:S05]  /*7db0*/  BSYNC.RECONVERGENT B0 ;  /* 0x0000000000007941 */ /* 0x000fea0003800200 */
.L_x_123:
        /* <DEDUP_REMOVED lines=15> */
.L_x_128:
[----:B------:R-:W-:Y:S05]  /*7eb0*/  BSYNC B0 ;  /* 0x0000000000007941 */ /* 0x000fea0003800000 */
.L_x_127:
[----:B------:R-:W-:Y:S01]  /*7ec0*/  ISETP.NE.AND P0, PT, R116, RZ, PT ;  /* 0x000000ff7400720c */ /* 0x000fe20003f05270 */
[----:B------:R-:W-:Y:S11]  /*7ed0*/  VIADD R105, R105, 0x1 ;  /* 0x0000000169697836 */ /* 0x000ff60000000000 */
[----:B------:R-:W-:Y:S01]  /*7ee0*/  @!UPT UIADD3 URZ, UPT, UPT, URZ, URZ, URZ ;  /* 0x000000fffffff290 */ /* 0x000fe2000fffe0ff */
[----:B------:R3:W4:Y:S04]  /*7ef0*/  @P0 LDS.128 R84, [R2+0x410] ;  /* 0x0004100002540984 */ /* 0x0007280000000c00 */
[----:B------:R1:W1:Y:S01]  /*7f00*/  @P0 LDS.128 R80, [R3+UR49+0x400] ;  /* 0x0004003103500984 */ /* 0x0002620008000c00 */
        /* <DEDUP_REMOVED lines=14> */
.L_x_126:
[----:B------:R-:W-:Y:S05]  /*7ff0*/  BSYNC B1 ;  /* 0x0000000000017941 */ /* 0x000fea0003800000 */
.L_x_125:
[----:B------:R-:W-:Y:S05]  /*8000*/  VIADD R0, R48, 0x80 ;  /* 0x0000008030007836 */ /* 0x000fea0000000000 */
[----:B------:R-:W-:Y:S04]  /*8010*/  SHF.R.U32.HI R0, RZ, 0x15, R0 ;  /* 0x00000015ff007819 */ /* 0x000fe80000011600 */
[----:B------:R-:W-:Y:S11]  /*8020*/  LOP3.LUT P0, RZ, R0, 0x3, R101, 0x48, !PT ;  /* 0x0000000300ff7812 */ /* 0x000ff60007804865 */
[----:B------:R-:W-:Y:S02]  /*8030*/  @!UPT UIADD3 URZ, UPT, UPT, URZ, URZ, URZ ;  /* 0x000000fffffff290 */ /* 0x000fe4000fffe0ff */
[----:B------:R-:W-:Y:S05]  /*8040*/  @!P0 BRA `(.L_x_130) ;  /* 0x0000000000408947 */ /* 0x000fea0003800000 */
[----:B------:R-:W2:Y:S01]  /*8050*/  LDCU.64 UR8, c[0x4][0x78] ;  /* 0x01000f00ff0877ac */ /* 0x000ea20008000a00 */
[----:B------:R-:W-:Y:S01]  /*8060*/  MOV R3, 0x0 ;  /* 0x0000000000037802 */ /* 0x000fe20000000f00 */
[----:B-1----:R-:W-:Y:S02]  /*8070*/  HFMA2 R12, -RZ, RZ, 0, 5.9604644775390625e-08 ;  /* 0x00000001ff0c7431 */ /* 0x002fe400000001ff */
[----:B------:R-:W-:Y:S02]  /*8080*/  IMAD.MOV.U32 R8, RZ, RZ, 0x192 ;  /* 0x00000192ff087424 */ /* 0x000fe400078e00ff */
[----:B------:R-:W-:Y:S01]  /*8090*/  IMAD.MOV.U32 R13, RZ, RZ, RZ ;  /* 0x000000ffff0d7224 */ /* 0x000fe200078e00ff */
[----:B------:R-:W1:Y:S01]  /*80a0*/  LDCU.64 UR6, c[0x4][0x80] ;  /* 0x01001000ff0677ac */ /* 0x000e620008000a00 */
[----:B------:R-:W3:Y:S01]  /*80b0*/  LDC.64 R2, c[0x4][R3] ;  /* 0x0100000003027b82 */ /* 0x000ee20000000a00 */
[----:B------:R-:W4:Y:S01]  /*80c0*/  LDCU.64 UR4, c[0x4][0x18] ;  /* 0x01000300ff0477ac */ /* 0x000f220008000a00 */
[----:B--2---:R-:W-:Y:S01]  /*80d0*/  MOV R5, UR9 ;  /* 0x0000000900057c02 */ /* 0x004fe20008000f00 */
[----:B------:R-:W-:Y:S01]  /*80e0*/  IMAD.U32 R4, RZ, RZ, UR8 ;  /* 0x00000008ff047e24 */ /* 0x000fe2000f8e00ff */
[----:B-1----:R-:W-:Y:S01]  /*80f0*/  MOV R7, UR7 ;  /* 0x0000000700077c02 */ /* 0x002fe20008000f00 */
[----:B------:R-:W-:Y:S01]  /*8100*/  IMAD.U32 R6, RZ, RZ, UR6 ;  /* 0x00000006ff067e24 */ /* 0x000fe2000f8e00ff */
[----:B----4-:R-:W-:Y:S01]  /*8110*/  MOV R11, UR5 ;  /* 0x00000005000b7c02 */ /* 0x010fe20008000f00 */
[----:B------:R-:W-:Y:S02]  /*8120*/  IMAD.U32 R10, RZ, RZ, UR4 ;  /* 0x00000004ff0a7e24 */ /* 0x000fe4000f8e00ff */
[----:B------:R-:W-:Y:S07]  /*8130*/  LEPC R20, `(.L_x_130) ;  /* 0x000000001014794e */ /* 0x000fee0000000000 */
[----:B---3--:R-:W-:Y:S05]  /*8140*/  CALL.ABS.NOINC R2 ;  /* 0x0000000002007343 */ /* 0x008fea0003c00000 */
.L_x_130:
        /* <DEDUP_REMOVED lines=148> */
[----:B------:R-:W-:Y:S02]  /*8a90*/  UIADD3 UR8, UP0, UPT, UR52, 0x680, URZ ;  /* 0x0000068034087890 */ /* 0x000fe4000ff1e0ff */
[----:B------:R-:W-:Y:S02]  /*8aa0*/  UIADD3 UR5, UPT, UPT, UR41, 0x80, URZ ;  /* 0x0000008029057890 */ /* 0x000fe4000fffe0ff */
[----:B------:R-:W-:Y:S01]  /*8ab0*/  MOV R109, UR10 ;  /* 0x0000000a006d7c02 */ /* 0x000fe20008000f00 */
[----:B------:R-:W-:Y:S01]  /*8ac0*/  UIADD3.X UR9, UPT, UPT, URZ, UR53, URZ, UP0, !UPT ;  /* 0x00000035ff097290 */ /* 0x000fe200087fe4ff */
[----:B------:R-:W-:Y:S02]  /*8ad0*/  UMOV UR6, UR42 ;  /* 0x0000002a00067c82 */ /* 0x000fe40008000000 */
[----:B------:R-:W-:Y:S01]  /*8ae0*/  R2UR UR4, R109 ;  /* 0x000000006d0472ca */ /* 0x000fe200000e0000 */
[----:B------:R-:W-:Y:S11]  /*8af0*/  UMOV UR7, UR36 ;  /* 0x0000002400077c82 */ /* 0x000ff60008000000 */
[----:B------:R-:W-:Y:S01]  /*8b00*/  @!UPT UIADD3 URZ, UPT, UPT, URZ, URZ, URZ ;  /* 0x000000fffffff290 */ /* 0x000fe2000fffe0ff */
[----:B------:R2:W-:Y:S01]  /*8b10*/  UTMASTG.3D [UR4], [UR8] ;  /* 0x00000004080073b5 */ /* 0x0005e20008010000 */
[----:B------:R0:W-:Y:S01]  /*8b20*/  UTMACMDFLUSH ;  /* 0x00000000000079b7 */ /* 0x0001e20000000000 */
[----:B--2---:R-:W-:Y:S04]  /*8b30*/  DEPBAR.LE SB0, 0x1 ;  /* 0x000080400000791a */ /* 0x004fe80000000000 */
.L_x_132:
[----:B------:R-:W-:Y:S05]  /*8b40*/  BSYNC.RECONVERGENT B0 ;  /* 0x0000000000007941 */ /* 0x000fea0003800200 */
.L_x_131:
        /* <DEDUP_REMOVED lines=15> */
.L_x_136:
[----:B------:R-:W-:Y:S05]  /*8c40*/  BSYNC B0 ;  /* 0x0000000000007941 */ /* 0x000fea0003800000 */
.L_x_135:
        /* <DEDUP_REMOVED lines=19> */
.L_x_134:
[----:B------:R-:W-:Y:S05]  /*8d80*/  BSYNC B1 ;  /* 0x0000000000017941 */ /* 0x000fea0003800000 */
.L_x_133:
        /* <DEDUP_REMOVED lines=21> */
.L_x_138:
[----:B------:R-:W-:Y:S01]  /*8ee0*/  ISETP.NE.AND P0, PT, R110, RZ, PT ;  /* 0x000000ff6e00720c */ /* 0x000fe20003f05270 */
[----:B------:R-:W-:Y:S05]  /*8ef0*/  WARPSYNC.ALL ;  /* 0x0000000000007948 */ /* 0x000fea0003800000 */
[----:B------:R-:W-:Y:S01]  /*8f00*/  R2UR UR4, R48 ;  /* 0x00000000300472ca */ /* 0x000fe200000e0000 */
[----:B------:R-:W-:Y:S01]  /*8f10*/  BSSY.RECONVERGENT B0, `(.L_x_139) ;  /* 0x000009c000007945 */ /* 0x000fe20003800200 */
[-C--:B------:R-:W-:Y:S02]  /*8f20*/  F2FP.F16.E4M3.UNPACK_B R2, R80.reuse ;  /* 0x00000050ff02723e */ /* 0x080fe400020006ff */
[----:B------:R-:W-:Y:S02]  /*8f30*/  F2FP.F16.E4M3.UNPACK_B R80, R80.H1 ;  /* 0x00000050ff50723e */ /* 0x000fe400030006ff */
[-C--:B------:R-:W-:Y:S01]  /*8f40*/  F2FP.F16.E4M3.UNPACK_B R51, R81.reuse ;  /* 0x00000051ff33723e */ /* 0x080fe200020006ff */
[--C-:B------:R-:W-:Y:S01]  /*8f50*/  HADD2.F32 R0, -RZ, R2.reuse.H0_H0 ;  /* 0x20000002ff007230 */ /* 0x100fe20000004100 */
[----:B------:R-:W-:Y:S01]  /*8f60*/  F2FP.F16.E4M3.UNPACK_B R81, R81.H1 ;  /* 0x00000051ff51723e */ /* 0x000fe200030006ff */
[----:B------:R-:W-:Y:S01]  /*8f70*/  HADD2.F32 R2, -RZ, R2.H1_H1 ;  /* 0x30000002ff027230 */ /* 0x000fe20000004100 */
[-C--:B------:R-:W-:Y:S01]  /*8f80*/  F2FP.F16.E4M3.UNPACK_B R55, R82.reuse ;  /* 0x00000052ff37723e */ /* 0x080fe200020006ff */
[--C-:B------:R-:W-:Y:S01]  /*8f90*/  HADD2.F32 R3, -RZ, R80.reuse.H0_H0 ;  /* 0x20000050ff037230 */ /* 0x100fe20000004100 */
[----:B------:R-:W-:Y:S01]  /*8fa0*/  F2FP.F16.E4M3.UNPACK_B R82, R82.H1 ;  /* 0x00000052ff52723e */ /* 0x000fe200030006ff */
[----:B-1----:R-:W-:Y:S01]  /*8fb0*/  LDTM.16dp32bit_t0_t15.x32 R4, tmem[UR4+0xc0] ;  /* 0x0000c004000479ee */ /* 0x002fe20008a80000 */
[----:B------:R-:W1:Y:S01]  /*8fc0*/  LDTM.16dp32bit_t16_t31.x32 R4, tmem[UR4+0xe0] ;  /* 0x0000e004000479ee */ /* 0x000e620008aa0000 */
[----:B------:R-:W-:Y:S01]  /*8fd0*/  NOP ;  /* 0x0000000000007918 */ /* 0x000fe20000000000 */
[--C-:B------:R-:W-:Y:S01]  /*8fe0*/  HADD2.F32 R50, -RZ, R51.reuse.H0_H0 ;  /* 0x20000033ff327230 */ /* 0x100fe20000004100 */
[----:B------:R-:W-:Y:S01]  /*8ff0*/  R2UR UR5, R113 ;  /* 0x00000000710572ca */ /* 0x000fe200000e0000 */
[----:B------:R-:W-:Y:S01]  /*9000*/  HADD2.F32 R51, -RZ, R51.H1_H1 ;  /* 0x30000033ff337230 */ /* 0x000fe20000004100 */
[----:B------:R-:W-:Y:S01]  /*9010*/  F2FP.F16.E4M3.UNPACK_B R59, R83 ;  /* 0x00000053ff3b723e */ /* 0x000fe200020006ff */
[--C-:B------:R-:W-:Y:S01]  /*9020*/  HADD2.F32 R54, -RZ, R55.reuse.H0_H0 ;  /* 0x20000037ff367230 */ /* 0x100fe20000004100 */
[----:B------:R-:W-:Y:S01]  /*9030*/  F2FP.F16.E4M3.UNPACK_B R63, R84 ;  /* 0x00000054ff3f723e */ /* 0x000fe200020006ff */
[----:B------:R-:W-:Y:S01]  /*9040*/  HADD2.F32 R55, -RZ, R55.H1_H1 ;  /* 0x30000037ff377230 */ /* 0x000fe20000004100 */
[----:B------:R-:W-:Y:S01]  /*9050*/  F2FP.F16.E4M3.UNPACK_B R67, R85 ;  /* 0x00000055ff43723e */ /* 0x000fe200020006ff */
[--C-:B------:R-:W-:Y:S01]  /*9060*/  HADD2.F32 R58, -RZ, R59.reuse.H0_H0 ;  /* 0x2000003bff3a7230 */ /* 0x100fe20000004100 */
[----:B------:R-:W-:Y:S01]  /*9070*/  F2FP.F16.E4M3.UNPACK_B R71, R86 ;  /* 0x00000056ff47723e */ /* 0x000fe200020006ff */
[----:B------:R-:W-:Y:S01]  /*9080*/  HADD2.F32 R59, -RZ, R59.H1_H1 ;  /* 0x3000003bff3b7230 */ /* 0x000fe20000004100 */
[----:B------:R-:W-:Y:S01]  /*9090*/  F2FP.F16.E4M3.UNPACK_B R74, R87 ;  /* 0x00000057ff4a723e */ /* 0x000fe200020006ff */
[--C-:B------:R-:W-:Y:S01]  /*90a0*/  HADD2.F32 R62, -RZ, R63.reuse.H0_H0 ;  /* 0x2000003fff3e7230 */ /* 0x100fe20000004100 */
[----:B------:R-:W-:Y:S01]  /*90b0*/  F2FP.F16.E4M3.UNPACK_B R83, R83.H1 ;  /* 0x00000053ff53723e */ /* 0x000fe200030006ff */
[----:B------:R-:W-:Y:S01]  /*90c0*/  UIADD3 UR5, UPT, UPT, UR5, 0x1d0, URZ ;  /* 0x000001d005057890 */ /* 0x000fe2000fffe0ff */
[----:B------:R-:W-:Y:S01]  /*90d0*/  HADD2.F32 R63, -RZ, R63.H1_H1 ;  /* 0x3000003fff3f7230 */ /* 0x000fe20000004100 */
[----:B------:R-:W-:Y:S01]  /*90e0*/  F2FP.F16.E4M3.UNPACK_B R84, R84.H1 ;  /* 0x00000054ff54723e */ /* 0x000fe200030006ff */
[--C-:B------:R-:W-:Y:S01]  /*90f0*/  HADD2.F32 R66, -RZ, R67.reuse.H0_H0 ;  /* 0x20000043ff427230 */ /* 0x100fe20000004100 */
[----:B------:R-:W-:Y:S01]  /*9100*/  UPRMT UR5, UR37, 0x654, UR5 ;  /* 0x0000065425057896 */ /* 0x000fe20008000005 */
[----:B------:R-:W-:Y:S01]  /*9110*/  HADD2.F32 R67, -RZ, R67.H1_H1 ;  /* 0x30000043ff437230 */ /* 0x000fe20000004100 */
[----:B------:R-:W-:Y:S01]  /*9120*/  F2FP.F16.E4M3.UNPACK_B R85, R85.H1 ;  /* 0x00000055ff55723e */ /* 0x000fe200030006ff */
[--C-:B------:R-:W-:Y:S02]  /*9130*/  HADD2.F32 R70, -RZ, R71.reuse.H0_H0 ;  /* 0x20000047ff467230 */ /* 0x100fe40000004100 */
[C---:B-1----:R-:W-:Y:S01]  /*9140*/  FMUL R4, R47.reuse, R4 ;  /* 0x000000042f047220 */ /* 0x042fe20000400000 */
[C---:B------:R-:W-:Y:S01]  /*9150*/  FMUL R5, R47.reuse, R5 ;  /* 0x000000052f057220 */ /* 0x040fe20000400000 */
[C---:B------:R-:W-:Y:S01]  /*9160*/  FMUL R8, R47.reuse, R8 ;  /* 0x000000082f087220 */ /* 0x040fe20000400000 */
[----:B------:R-:W-:Y:S01]  /*9170*/  FMUL R9, R47, R9 ;  /* 0x000000092f097220 */ /* 0x000fe20000400000 */
[C---:B------:R-:W-:Y:S01]  /*9180*/  FFMA R4, R49.reuse, R0, R4 ;  /* 0x0000000031047223 */ /* 0x040fe20000000004 */
[----:B------:R-:W-:Y:S01]  /*9190*/  SYNCS.ARRIVE.TRANS64.RED.A1T0 RZ, [UR5], RZ ;  /* 0x000000ffffff79a7 */ /* 0x000fe20008100405 */
        /* <DEDUP_REMOVED lines=8> */
[----:B------:R-:W-:Y:S02]  /*9220*/  HADD2.F32 R71, -RZ, R71.H1_H1 ;  /* 0x30000047ff477230 */ /* 0x000fe40000004100 */
[C---:B------:R-:W-:Y:S01]  /*9230*/  FMUL R25, R47.reuse, R30 ;  /* 0x0000001e2f197220 */ /* 0x040fe20000400000 */
[C---:B------:R-:W-:Y:S01]  /*9240*/  FMUL R30, R47.reuse, R35 ;  /* 0x000000232f1e7220 */ /* 0x040fe20000400000 */
[----:B------:R-:W-:Y:S02]  /*9250*/  HADD2.F32 R48, -RZ, R80.H1_H1 ;  /* 0x30000050ff307230 */ /* 0x000fe40000004100 */
[C---:B------:R-:W-:Y:S01]  /*9260*/  FMUL R6, R47.reuse, R6 ;  /* 0x000000062f067220 */ /* 0x040fe20000400000 */
[C---:B------:R-:W-:Y:S01]  /*9270*/  FMUL R7, R47.reuse, R7 ;  /* 0x000000072f077220 */ /* 0x040fe20000400000 */
[--C-:B------:R-:W-:Y:S02]  /*9280*/  HADD2.F32 R52, -RZ, R81.reuse.H0_H0 ;  /* 0x20000051ff347230 */ /* 0x100fe40000004100 */
[----:B------:R-:W-:Y:S01]  /*9290*/  FMUL R10, R47, R10 ;  /* 0x0000000a2f0a7220 */ /* 0x000fe20000400000 */
[C---:B------:R-:W-:Y:S01]  /*92a0*/  FFMA R6, R49.reuse, R3, R6 ;  /* 0x0000000331067223 */ /* 0x040fe20000000006 */
[----:B------:R-:W-:Y:S02]  /*92b0*/  HADD2.F32 R53, -RZ, R81.H1_H1 ;  /* 0x30000051ff357230 */ /* 0x000fe40000004100 */
[C---:B------:R-:W-:Y:S01]  /*92c0*/  FFMA R7, R49.reuse, R48, R7 ;  /* 0x0000003031077223 */ /* 0x040fe20000000007 */
[C---:B------:R-:W-:Y:S01]  /*92d0*/  FFMA R8, R49.reuse, R50, R8 ;  /* 0x0000003231087223 */ /* 0x040fe20000000008 */
[C---:B------:R-:W-:Y:S01]  /*92e0*/  FFMA R9, R49.reuse, R51, R9 ;  /* 0x0000003331097223 */ /* 0x040fe20000000009 */
[----:B------:R-:W-:Y:S01]  /*92f0*/  FFMA R10, R49, R52, R10 ;  /* 0x00000034310a7223 */ /* 0x000fe2000000000a */
[--C-:B------:R-:W-:Y:S01]  /*9300*/  HADD2.F32 R48, -RZ, R74.reuse.H0_H0 ;  /* 0x2000004aff307230 */ /* 0x100fe20000004100 */
[----:B------:R-:W-:Y:S01]  /*9310*/  F2FP.SATFINITE.E4M3.F32.PACK_AB_MERGE_C R77, R7, R6, RZ ;  /* 0x00000006074d723e */ /* 0x000fe200048070ff */
[C---:B------:R-:W-:Y:S01]  /*9320*/  FMUL R7, R47.reuse, R24 ;  /* 0x000000182f077220 */ /* 0x040fe20000400000 */
[C---:B------:R-:W-:Y:S01]  /*9330*/  FMUL R24, R47.reuse, R29 ;  /* 0x0000001d2f187220 */ /* 0x040fe20000400000 */
[C---:B------:R-:W-:Y:S01]  /*9340*/  FMUL R29, R47.reuse, R34 ;  /* 0x000000222f1d7220 */ /* 0x040fe20000400000 */
[----:B------:R-:W-:Y:S02]  /*9350*/  HADD2.F32 R74, -RZ, R74.H1_H1 ;  /* 0x3000004aff4a7230 */ /* 0x000fe40000004100 */
[C---:B------:R-:W-:Y:S01]  /*9360*/  FMUL R11, R47.reuse, R11 ;  /* 0x0000000b2f0b7220 */ /* 0x040fe20000400000 */
[--C-:B------:R-:W-:Y:S02]  /*9370*/  HADD2.F32 R56, -RZ, R82.reuse.H0_H0 ;  /* 0x20000052ff387230 */ /* 0x100fe40000004100 */
[----:B------:R-:W-:Y:S01]  /*9380*/  FMUL R14, R47, R14 ;  /* 0x0000000e2f0e7220 */ /* 0x000fe20000400000 */
[----:B------:R-:W-:Y:S02]  /*9390*/  HADD2.F32 R57, -RZ, R82.H1_H1 ;  /* 0x30000052ff397230 */ /* 0x000fe40000004100 */
[C---:B------:R-:W-:Y:S01]  /*93a0*/  FFMA R11, R49.reuse, R53, R11 ;  /* 0x00000035310b7223 */ /* 0x040fe2000000000b */
[----:B------:R-:W-:Y:S01]  /*93b0*/  F2FP.F16.E4M3.UNPACK_B R86, R86.H1 ;  /* 0x00000056ff56723e */ /* 0x000fe200030006ff */
[C---:B------:R-:W-:Y:S01]  /*93c0*/  FFMA R12, R49.reuse, R54, R12 ;  /* 0x00000036310c7223 */ /* 0x040fe2000000000c */
[C---:B------:R-:W-:Y:S01]  /*93d0*/  FFMA R13, R49.reuse, R55, R13 ;  /* 0x00000037310d7223 */ /* 0x040fe2000000000d */
[----:B------:R-:W-:Y:S01]  /*93e0*/  F2FP.F16.E4M3.UNPACK_B R87, R87.H1 ;  /* 0x00000057ff57723e */ /* 0x000fe200030006ff */
[----:B------:R-:W-:Y:S01]  /*93f0*/  FFMA R14, R49, R56, R14 ;  /* 0x00000038310e7223 */ /* 0x000fe2000000000e */
[----:B------:R-:W-:Y:S01]  /*9400*/  F2FP.SATFINITE.E4M3.F32.PACK_AB_MERGE_C R10, R11, R10, RZ ;  /* 0x0000000a0b0a723e */ /* 0x000fe200048070ff */
[C---:B------:R-:W-:Y:S01]  /*9410*/  FMUL R15, R47.reuse, R15 ;  /* 0x0000000f2f0f7220 */ /* 0x040fe20000400000 */
[--C-:B------:R-:W-:Y:S02]  /*9420*/  HADD2.F32 R60, -RZ, R83.reuse.H0_H0 ;  /* 0x20000053ff3c7230 */ /* 0x100fe40000004100 */
[----:B------:R-:W-:Y:S01]  /*9430*/  FMUL R18, R47, R18 ;  /* 0x000000122f127220 */ /* 0x000fe20000400000 */
[----:B------:R-:W-:Y:S02]  /*9440*/  HADD2.F32 R61, -RZ, R83.H1_H1 ;  /* 0x30000053ff3d7230 */ /* 0x000fe40000004100 */
[----:B------:R-:W-:Y:S01]  /*9450*/  FFMA R15, R49, R57, R15 ;  /* 0x00000039310f7223 */ /* 0x000fe2000000000f */
[----:B------:R-:W-:Y:S01]  /*9460*/  IADD3 R45, PT, PT, R45, 0x1, RZ ;  /* 0x000000012d2d7810 */ /* 0x000fe20007ffe0ff */
[C---:B------:R-:W-:Y:S01]  /*9470*/  FFMA R16, R49.reuse, R58, R16 ;  /* 0x0000003a31107223 */ /* 0x040fe20000000010 */
        /* <DEDUP_REMOVED lines=8> */
[C---:B------:R-:W-:Y:S01]  /*9500*/  FFMA R0, R49.reuse, R62, R0 ;  /* 0x0000003e31007223 */ /* 0x040fe20000000000 */
[C---:B------:R-:W-:Y:S01]  /*9510*/  FFMA R2, R49.reuse, R63, R2 ;  /* 0x0000003f31027223 */ /* 0x040fe20000000002 */
[--C-:B------:R-:W-:Y:S02]  /*9520*/  HADD2.F32 R68, -RZ, R85.reuse.H0_H0 ;  /* 0x20000055ff447230 */ /* 0x100fe40000004100 */
[----:B------:R-:W-:Y:S01]  /*9530*/  FFMA R3, R49, R64, R3 ;  /* 0x0000004031037223 */ /* 0x000fe20000000003 */
[----:B------:R-:W-:Y:S02]  /*9540*/  HADD2.F32 R69, -RZ, R85.H1_H1 ;  /* 0x30000055ff457230 */ /* 0x000fe40000004100 */
[C---:B------:R-:W-:Y:S01]  /*9550*/  FMUL R21, R47.reuse, R26 ;  /* 0x0000001a2f157220 */ /* 0x040fe20000400000 */
[----:B------:R-:W-:Y:S01]  /*9560*/  FMUL R22, R47, R27 ;  /* 0x0000001b2f167220 */ /* 0x000fe20000400000 */
[C---:B------:R-:W-:Y:S01]  /*9570*/  FFMA R6, R49.reuse, R65, R6 ;  /* 0x0000004131067223 */ /* 0x040fe20000000006 */
[----:B------:R-:W-:Y:S01]  /*9580*/  FFMA R7, R49, R66, R7 ;  /* 0x0000004231077223 */ /* 0x000fe20000000007 */
[----:B------:R-:W-:Y:S01]  /*9590*/  FMUL R23, R47, R28 ;  /* 0x0000001c2f177220 */ /* 0x000fe20000400000 */
[C---:B------:R-:W-:Y:S01]  /*95a0*/  FFMA R20, R49.reuse, R67, R20 ;  /* 0x0000004331147223 */ /* 0x040fe20000000014 */
[--C-:B------:R-:W-:Y:S02]  /*95b0*/  HADD2.F32 R72, -RZ, R86.reuse.H0_H0 ;  /* 0x20000056ff487230 */ /* 0x100fe40000004100 */
[C---:B------:R-:W-:Y:S01]  /*95c0*/  FFMA R21, R49.reuse, R68, R21 ;  /* 0x0000004431157223 */ /* 0x040fe20000000015 */
[----:B------:R-:W-:Y:S02]  /*95d0*/  HADD2.F32 R73, -RZ, R86.H1_H1 ;  /* 0x30000056ff497230 */ /* 0x000fe40000004100 */
[----:B------:R-:W-:Y:S01]  /*95e0*/  FFMA R22, R49, R69, R22 ;  /* 0x0000004531167223 */ /* 0x000fe20000000016 */
[C---:B------:R-:W-:Y:S01]  /*95f0*/  FMUL R26, R47.reuse, R31 ;  /* 0x0000001f2f1a7220 */ /* 0x040fe20000400000 */
[----:B------:R-:W-:Y:S01]  /*9600*/  FMUL R27, R47, R32 ;  /* 0x000000202f1b7220 */ /* 0x000fe20000400000 */
[----:B------:R-:W-:Y:S01]  /*9610*/  FFMA R23, R49, R70, R23 ;  /* 0x0000004631177223 */ /* 0x000fe20000000017 */
[----:B------:R-:W-:Y:S01]  /*9620*/  FMUL R28, R47, R33 ;  /* 0x000000212f1c7220 */ /* 0x000fe20000400000 */
[C---:B------:R-:W-:Y:S01]  /*9630*/  FFMA R24, R49.reuse, R71, R24 ;  /* 0x0000004731187223 */ /* 0x040fe20000000018 */
[--C-:B------:R-:W-:Y:S02]  /*9640*/  HADD2.F32 R75, -RZ, R87.reuse.H0_H0 ;  /* 0x20000057ff4b7230 */ /* 0x100fe40000004100 */
[C---:B------:R-:W-:Y:S01]  /*9650*/  FFMA R25, R49.reuse, R72, R25 ;  /* 0x0000004831197223 */ /* 0x040fe20000000019 */
[----:B------:R-:W-:Y:S02]  /*9660*/  HADD2.F32 R76, -RZ, R87.H1_H1 ;  /* 0x30000057ff4c7230 */ /* 0x000fe40000004100 */
[----:B------:R-:W-:Y:S01]  /*9670*/  FFMA R26, R49, R73, R26 ;  /* 0x00000049311a7223 */ /* 0x000fe2000000001a */
[----:B------:R-:W-:Y:S01]  /*9680*/  F2FP.SATFINITE.E4M3.F32.PACK_AB_MERGE_C R14, R15, R14, RZ ;  /* 0x0000000e0f0e723e */ /* 0x000fe200048070ff */
[----:B------:R-:W-:Y:S01]  /*9690*/  FFMA R27, R49, R48, R27 ;  /* 0x00000030311b7223 */ /* 0x000fe2000000001b */
[----:B------:R-:W-:Y:S01]  /*96a0*/  F2FP.SATFINITE.E4M3.F32.PACK_AB_MERGE_C R18, R19, R18, RZ ;  /* 0x000000121312723e */ /* 0x000fe200048070ff */
[C---:B------:R-:W-:Y:S01]  /*96b0*/  FFMA R28, R49.reuse, R74, R28 ;  /* 0x0000004a311c7223 */ /* 0x040fe2000000001c */
[C---:B------:R-:W-:Y:S01]  /*96c0*/  FFMA R29, R49.reuse, R75, R29 ;  /* 0x0000004b311d7223 */ /* 0x040fe2000000001d */
[----:B------:R-:W-:Y:S01]  /*96d0*/  FFMA R30, R49, R76, R30 ;  /* 0x0000004c311e7223 */ /* 0x000fe2000000001e */
[----:B------:R-:W-:Y:S02]  /*96e0*/  F2FP.SATFINITE.E4M3.F32.PACK_AB_MERGE_C R32, R5, R4, R77 ;  /* 0x000000040520723e */ /* 0x000fe4000480704d */
[----:B------:R-:W-:Y:S02]  /*96f0*/  F2FP.SATFINITE.E4M3.F32.PACK_AB_MERGE_C R33, R9, R8, R10 ;  /* 0x000000080921723e */ /* 0x000fe4000480700a */
        /* <DEDUP_REMOVED lines=10> */
[----:B------:R-:W-:Y:S05]  /*97a0*/  F2FP.SATFINITE.E4M3.F32.PACK_AB_MERGE_C R7, R28, R27, R29 ;  /* 0x0000001b1c07723e */ /* 0x000fea000480701d */
        /* <DEDUP_REMOVED lines=18> */
.L_x_140:
[----:B------:R-:W-:Y:S05]  /*98d0*/  BSYNC.RECONVERGENT B0 ;  /* 0x0000000000007941 */ /* 0x000fea0003800200 */
.L_x_139:
[----:B------:R-:W-:Y:S01]  /*98e0*/  BAR.SYNC.DEFER_BLOCKING 0x1, 0x80 ;  /* 0x0042000000007b1d */ /* 0x000fe20000010000 */
[----:B------:R-:W-:Y:S01]  /*98f0*/  ISETP.NE.AND P2, PT, R111, RZ, PT ;  /* 0x000000ff6f00720c */ /* 0x000fe20003f45270 */
[----:B------:R-:W-:Y:S01]  /*9900*/  IMAD.IADD R14, R43, 0x1, R94 ;  /* 0x000000012b0e7824 */ /* 0x000fe200078e025e */
[----:B------:R-:W-:Y:S01]  /*9910*/  ISETP.NE.AND P0, PT, R112, 0x2, PT ;  /* 0x000000027000780c */ /* 0x000fe20003f05270 */
[----:B------:R-:W-:Y:S01]  /*9920*/  IMAD.IADD R15, R44, 0x1, R95 ;  /* 0x000000012c0f7824 */ /* 0x000fe200078e025f */
[----:B------:R-:W-:Y:S02]  /*9930*/  ISETP.NE.AND P1, PT, R45, 0x4, PT ;  /* 0x000000042d00780c */ /* 0x000fe40003f25270 */
[----:B------:R-:W-:Y:S02]  /*9940*/  SEL R2, RZ, 0x1, P0 ;  /* 0x00000001ff027807 */ /* 0x000fe40000000000 */
[----:B------:R-:W-:Y:S02]  /*9950*/  SEL R0, RZ, 0x1, P1 ;  /* 0x00000001ff007807 */ /* 0x000fe40000800000 */
[----:B------:R-:W-:Y:S02]  /*9960*/  LOP3.LUT R106, R106, R2, RZ, 0x3c, !PT ;  /* 0x000000026a6a7212 */ /* 0x000fe400078e3cff */
[----:B------:R-:W-:Y:S02]  /*9970*/  LOP3.LUT R107, R107, R0, RZ, 0x3c, !PT ;  /* 0x000000006b6b7212 */ /* 0x000fe400078e3cff */
[----:B------:R-:W-:Y:S02]  /*9980*/  @P2 R2UR UR36, R103 ;  /* 0x00000000672422ca */ /* 0x000fe400000e0000 */
[----:B------:R-:W-:Y:S02]  /*9990*/  SEL R112, R112, RZ, P0 ;  /* 0x000000ff70707207 */ /* 0x000fe40000000000 */
[----:B------:R-:W-:Y:S01]  /*99a0*/  SEL R45, R45, RZ, P1 ;  /* 0x000000ff2d2d7207 */ /* 0x000fe20000800000 */
[----:B------:R-:W-:Y:S10]  /*99b0*/  @P2 BRA `(.L_x_141) ;  /* 0xffffffbc00382947 */ /* 0x000ff4000383ffff */
[----:B------:R-:W-:Y:S05]  /*99c0*/  EXIT ;  /* 0x000000000000794d */ /* 0x000fea0003800000 */
.L_x_20:
[----:B--2---:R2:W1:Y:S02]  /*99d0*/  SYNCS.PHASECHK.TRANS64.TRYWAIT P0, [R2+URZ+0x200], R3 ;  /* 0x00020003020075a7 */ /* 0x00446400080011ff */
[----:B-1----:R-:W-:Y:S05]  /*99e0*/  @!P0 NANOSLEEP.SYNCS 0x989680 ;  /* 0x009896800000895d */ /* 0x002fea0003900000 */
[----:B------:R-:W1:Y:S02]  /*99f0*/  @!P0 SYNCS.PHASECHK.TRANS64 P0, [R2+URZ+0x200], R3 ;  /* 0x00020003020085a7 */ /* 0x000e6400080010ff */
[----:B-1----:R-:W-:Y:S05]  /*9a00*/  @!P0 BRA `(.L_x_20) ;  /* 0xfffffffc00f08947 */ /* 0x002fea000383ffff */
[----:B------:R-:W-:Y:S05]  /*9a10*/  BRA `(.L_x_142) ;  /* 0xffffff7c007c7947 */ /* 0x000fea000383ffff */
.L_x_23:
[----:B-1----:R-:W-:-:S07]  /*9a20*/  MOV R2, UR33 ;  /* 0x0000002100027c02 */ /* 0x002fce0008000f00 */
.L_x_143:
[----:B-1----:R1:W2:Y:S02]  /*9a30*/  SYNCS.PHASECHK.TRANS64.TRYWAIT P0, [R2+URZ+0xa0], R4 ;  /* 0x0000a004020075a7 */ /* 0x0022a400080011ff */
[----:B--2---:R-:W-:Y:S05]  /*9a40*/  @!P0 NANOSLEEP.SYNCS 0x989680 ;  /* 0x009896800000895d */ /* 0x004fea0003900000 */
[----:B------:R-:W2:Y:S02]  /*9a50*/  @!P0 SYNCS.PHASECHK.TRANS64 P0, [R2+URZ+0xa0], R4 ;  /* 0x0000a004020085a7 */ /* 0x000ea400080010ff */
[----:B--2---:R-:W-:Y:S05]  /*9a60*/  @!P0 BRA `(.L_x_143) ;  /* 0xfffffffc00f08947 */ /* 0x004fea000383ffff */
[----:B------:R-:W-:Y:S05]  /*9a70*/  BRA `(.L_x_22) ;  /* 0xffffff7c00cc7947 */ /* 0x000fea000383ffff */
.L_x_29:
[----:B-1----:R-:W-:-:S07]  /*9a80*/  MOV R2, UR17 ;  /* 0x0000001100027c02 */ /* 0x002fce0008000f00 */
.L_x_144:
[----:B-1----:R1:W2:Y:S02]  /*9a90*/  SYNCS.PHASECHK.TRANS64.TRYWAIT P0, [R2+URZ+0xa0], R4 ;  /* 0x0000a004020075a7 */ /* 0x0022a400080011ff */
[----:B--2---:R-:W-:Y:S05]  /*9aa0*/  @!P0 NANOSLEEP.SYNCS 0x989680 ;  /* 0x009896800000895d */ /* 0x004fea0003900000 */
[----:B------:R-:W2:Y:S02]  /*9ab0*/  @!P0 SYNCS.PHASECHK.TRANS64 P0, [R2+URZ+0xa0], R4 ;  /* 0x0000a004020085a7 */ /* 0x000ea400080010ff */
[----:B--2---:R-:W-:Y:S05]  /*9ac0*/  @!P0 BRA `(.L_x_144) ;  /* 0xfffffffc00f08947 */ /* 0x004fea000383ffff */
[----:B------:R-:W-:Y:S05]  /*9ad0*/  BRA `(.L_x_28) ;  /* 0xffffff8000747947 */ /* 0x000fea000383ffff */
.L_x_33:
[----:B-1----:R1:W2:Y:S02]  /*9ae0*/  SYNCS.PHASECHK.TRANS64.TRYWAIT P0, [R2+URZ+0x190], R3 ;  /* 0x00019003020075a7 */ /* 0x0022a400080011ff */
[----:B--2---:R-:W-:Y:S05]  /*9af0*/  @!P0 NANOSLEEP.SYNCS 0x989680 ;  /* 0x009896800000895d */ /* 0x004fea0003900000 */
[----:B------:R-:W2:Y:S02]  /*9b00*/  @!P0 SYNCS.PHASECHK.TRANS64 P0, [R2+URZ+0x190], R3 ;  /* 0x00019003020085a7 */ /* 0x000ea400080010ff */
[----:B--2---:R-:W-:Y:S05]  /*9b10*/  @!P0 BRA `(.L_x_33) ;  /* 0xfffffffc00f08947 */ /* 0x004fea000383ffff */
[----:B------:R-:W-:Y:S05]  /*9b20*/  BRA `(.L_x_145) ;  /* 0xffffff8400047947 */ /* 0x000fea000383ffff */
.L_x_37:
[----:B----4-:R-:W-:-:S07]  /*9b30*/  MOV R0, UR5 ;  /* 0x0000000500007c02 */ /* 0x010fce0008000f00 */
.L_x_146:
[----:B-1----:R1:W2:Y:S02]  /*9b40*/  SYNCS.PHASECHK.TRANS64.TRYWAIT P0, [R0+URZ], R2 ;  /* 0x00000002000075a7 */ /* 0x0022a400080011ff */
[----:B--2---:R-:W-:Y:S05]  /*9b50*/  @!P0 NANOSLEEP.SYNCS 0x989680 ;  /* 0x009896800000895d */ /* 0x004fea0003900000 */
[----:B------:R-:W2:Y:S02]  /*9b60*/  @!P0 SYNCS.PHASECHK.TRANS64 P0, [R0+URZ], R2 ;  /* 0x00000002000085a7 */ /* 0x000ea400080010ff */
[----:B--2---:R-:W-:Y:S05]  /*9b70*/  @!P0 BRA `(.L_x_146) ;  /* 0xfffffffc00f08947 */ /* 0x004fea000383ffff */
[----:B------:R-:W-:Y:S05]  /*9b80*/  BRA `(.L_x_147) ;  /* 0xffffff8800747947 */ /* 0x000fea000383ffff */
.L_x_38:
[----:B----4-:R-:W-:-:S07]  /*9b90*/  MOV R0, UR5 ;  /* 0x0000000500007c02 */ /* 0x010fce0008000f00 */
.L_x_148:
[----:B-1----:R1:W2:Y:S02]  /*9ba0*/  SYNCS.PHASECHK.TRANS64.TRYWAIT P0, [R0+URZ], R3 ;  /* 0x00000003000075a7 */ /* 0x0022a400080011ff */
[----:B--2---:R-:W-:Y:S05]  /*9bb0*/  @!P0 NANOSLEEP.SYNCS 0x989680 ;  /* 0x009896800000895d */ /* 0x004fea0003900000 */
[----:B------:R-:W2:Y:S02]  /*9bc0*/  @!P0 SYNCS.PHASECHK.TRANS64 P0, [R0+URZ], R3 ;  /* 0x00000003000085a7 */ /* 0x000ea400080010ff */
[----:B--2---:R-:W-:Y:S05]  /*9bd0*/  @!P0 BRA `(.L_x_148) ;  /* 0xfffffffc00f08947 */ /* 0x004fea000383ffff */
[----:B------:R-:W-:Y:S05]  /*9be0*/  BRA `(.L_x_149) ;  /* 0xffffff8800807947 */ /* 0x000fea000383ffff */
.L_x_39:
[----:B----4-:R-:W-:-:S07]  /*9bf0*/  MOV R0, UR5 ;  /* 0x0000000500007c02 */ /* 0x010fce0008000f00 */
.L_x_150:
[----:B-1----:R1:W2:Y:S02]  /*9c00*/  SYNCS.PHASECHK.TRANS64.TRYWAIT P0, [R0+URZ], R3 ;  /* 0x00000003000075a7 */ /* 0x0022a400080011ff */
[----:B--2---:R-:W-:Y:S05]  /*9c10*/  @!P0 NANOSLEEP.SYNCS 0x989680 ;  /* 0x009896800000895d */ /* 0x004fea0003900000 */
[----:B------:R-:W2:Y:S02]  /*9c20*/  @!P0 SYNCS.PHASECHK.TRANS64 P0, [R0+URZ], R3 ;  /* 0x00000003000085a7 */ /* 0x000ea400080010ff */
[----:B--2---:R-:W-:Y:S05]  /*9c30*/  @!P0 BRA `(.L_x_150) ;  /* 0xfffffffc00f08947 */ /* 0x004fea000383ffff */
[----:B------:R-:W-:Y:S05]  /*9c40*/  BRA `(.L_x_151) ;  /* 0xffffff88008c7947 */ /* 0x000fea000383ffff */
.L_x_40:
[----:B----4-:R-:W-:-:S07]  /*9c50*/  MOV R0, UR5 ;  /* 0x0000000500007c02 */ /* 0x010fce0008000f00 */
.L_x_152:
[----:B-1----:R1:W2:Y:S02]  /*9c60*/  SYNCS.PHASECHK.TRANS64.TRYWAIT P0, [R0+URZ], R3 ;  /* 0x00000003000075a7 */ /* 0x0022a400080011ff */
[----:B--2---:R-:W-:Y:S05]  /*9c70*/  @!P0 NANOSLEEP.SYNCS 0x989680 ;  /* 0x009896800000895d */ /* 0x004fea0003900000 */
[----:B------:R-:W2:Y:S02]  /*9c80*/  @!P0 SYNCS.PHASECHK.TRANS64 P0, [R0+URZ], R3 ;  /* 0x00000003000085a7 */ /* 0x000ea400080010ff */
[----:B--2---:R-:W-:Y:S05]  /*9c90*/  @!P0 BRA `(.L_x_152) ;  /* 0xfffffffc00f08947 */ /* 0x004fea000383ffff */
[----:B------:R-:W-:Y:S05]  /*9ca0*/  BRA `(.L_x_153) ;  /* 0xffffff8800987947 */ /* 0x000fea000383ffff */
.L_x_41:
[----:B----4-:R-:W-:-:S07]  /*9cb0*/  MOV R0, UR5 ;  /* 0x0000000500007c02 */ /* 0x010fce0008000f00 */
.L_x_154:
[----:B-1----:R1:W2:Y:S02]  /*9cc0*/  SYNCS.PHASECHK.TRANS64.TRYWAIT P0, [R0+URZ], R3 ;  /* 0x00000003000075a7 */ /* 0x0022a400080011ff */
[----:B--2---:R-:W-:Y:S05]  /*9cd0*/  @!P0 NANOSLEEP.SYNCS 0x989680 ;  /* 0x009896800000895d */ /* 0x004fea0003900000 */
[----:B------:R-:W2:Y:S02]  /*9ce0*/  @!P0 SYNCS.PHASECHK.TRANS64 P0, [R0+URZ], R3 ;  /* 0x00000003000085a7 */ /* 0x000ea400080010ff */
[----:B--2---:R-:W-:Y:S05]  /*9cf0*/  @!P0 BRA `(.L_x_154) ;  /* 0xfffffffc00f08947 */ /* 0x004fea000383ffff */
[----:B------:R-:W-:Y:S05]  /*9d00*/  BRA `(.L_x_155) ;  /* 0xffffff8800a47947 */ /* 0x000fea000383ffff */
.L_x_42:
[----:B----4-:R-:W-:-:S07]  /*9d10*/  MOV R0, UR5 ;  /* 0x0000000500007c02 */ /* 0x010fce0008000f00 */
.L_x_156:
[----:B-1----:R1:W2:Y:S02]  /*9d20*/  SYNCS.PHASECHK.TRANS64.TRYWAIT P0, [R0+URZ], R3 ;  /* 0x00000003000075a7 */ /* 0x0022a400080011ff */
[----:B--2---:R-:W-:Y:S05]  /*9d30*/  @!P0 NANOSLEEP.SYNCS 0x989680 ;  /* 0x009896800000895d */ /* 0x004fea0003900000 */
[----:B------:R-:W2:Y:S02]  /*9d40*/  @!P0 SYNCS.PHASECHK.TRANS64 P0, [R0+URZ], R3 ;  /* 0x00000003000085a7 */ /* 0x000ea400080010ff */
[----:B--2---:R-:W-:Y:S05]  /*9d50*/  @!P0 BRA `(.L_x_156) ;  /* 0xfffffffc00f08947 */ /* 0x004fea000383ffff */
[----:B------:R-:W-:Y:S05]  /*9d60*/  BRA `(.L_x_157) ;  /* 0xffffff8800b07947 */ /* 0x000fea000383ffff */
.L_x_43:
[----:B----4-:R-:W-:-:S07]  /*9d70*/  MOV R0, UR5 ;  /* 0x0000000500007c02 */ /* 0x010fce0008000f00 */
.L_x_158:
[----:B-1----:R1:W2:Y:S02]  /*9d80*/  SYNCS.PHASECHK.TRANS64.TRYWAIT P0, [R0+URZ], R3 ;  /* 0x00000003000075a7 */ /* 0x0022a400080011ff */
[----:B--2---:R-:W-:Y:S05]  /*9d90*/  @!P0 NANOSLEEP.SYNCS 0x989680 ;  /* 0x009896800000895d */ /* 0x004fea0003900000 */
[----:B------:R-:W2:Y:S02]  /*9da0*/  @!P0 SYNCS.PHASECHK.TRANS64 P0, [R0+URZ], R3 ;  /* 0x00000003000085a7 */ /* 0x000ea400080010ff */
[----:B--2---:R-:W-:Y:S05]  /*9db0*/  @!P0 BRA `(.L_x_158) ;  /* 0xfffffffc00f08947 */ /* 0x004fea000383ffff */
[----:B------:R-:W-:Y:S05]  /*9dc0*/  BRA `(.L_x_159) ;  /* 0xffffff8800bc7947 */ /* 0x000fea000383ffff */
.L_x_44:
[----:B----4-:R-:W-:-:S07]  /*9dd0*/  MOV R0, UR5 ;  /* 0x0000000500007c02 */ /* 0x010fce0008000f00 */
.L_x_160:
[----:B-1----:R1:W2:Y:S02]  /*9de0*/  SYNCS.PHASECHK.TRANS64.TRYWAIT P0, [R0+URZ], R3 ;  /* 0x00000003000075a7 */ /* 0x0022a400080011ff */
[----:B--2---:R-:W-:Y:S05]  /*9df0*/  @!P0 NANOSLEEP.SYNCS 0x989680 ;  /* 0x009896800000895d */ /* 0x004fea0003900000 */
[----:B------:R-:W2:Y:S02]  /*9e00*/  @!P0 SYNCS.PHASECHK.TRANS64 P0, [R0+URZ], R3 ;  /* 0x00000003000085a7 */ /* 0x000ea400080010ff */
[----:B--2---:R-:W-:Y:S05]  /*9e10*/  @!P0 BRA `(.L_x_160) ;  /* 0xfffffffc00f08947 */ /* 0x004fea000383ffff */
[----:B------:R-:W-:Y:S05]  /*9e20*/  BRA `(.L_x_161) ;  /* 0xffffff8800c87947 */ /* 0x000fea000383ffff */
.L_x_45:
[----:B----4-:R-:W-:-:S07]  /*9e30*/  MOV R0, UR5 ;  /* 0x0000000500007c02 */ /* 0x010fce0008000f00 */
.L_x_162:
[----:B-1----:R1:W2:Y:S02]  /*9e40*/  SYNCS.PHASECHK.TRANS64.TRYWAIT P0, [R0+URZ], R3 ;  /* 0x00000003000075a7 */ /* 0x0022a400080011ff */
[----:B--2---:R-:W-:Y:S05]  /*9e50*/  @!P0 NANOSLEEP.SYNCS 0x989680 ;  /* 0x009896800000895d */ /* 0x004fea0003900000 */
[----:B------:R-:W2:Y:S02]  /*9e60*/  @!P0 SYNCS.PHASECHK.TRANS64 P0, [R0+URZ], R3 ;  /* 0x00000003000085a7 */ /* 0x000ea400080010ff */
[----:B--2---:R-:W-:Y:S05]  /*9e70*/  @!P0 BRA `(.L_x_162) ;  /* 0xfffffffc00f08947 */ /* 0x004fea000383ffff */
[----:B------:R-:W-:Y:S05]  /*9e80*/  BRA `(.L_x_163) ;  /* 0xffffff8800d47947 */ /* 0x000fea000383ffff */
.L_x_46:
[----:B----4-:R-:W-:-:S07]  /*9e90*/  MOV R0, UR5 ;  /* 0x0000000500007c02 */ /* 0x010fce0008000f00 */
.L_x_164:
[----:B-1----:R1:W2:Y:S02]  /*9ea0*/  SYNCS.PHASECHK.TRANS64.TRYWAIT P0, [R0+URZ], R3 ;  /* 0x00000003000075a7 */ /* 0x0022a400080011ff */
[----:B--2---:R-:W-:Y:S05]  /*9eb0*/  @!P0 NANOSLEEP.SYNCS 0x989680 ;  /* 0x009896800000895d */ /* 0x004fea0003900000 */
[----:B------:R-:W2:Y:S02]  /*9ec0*/  @!P0 SYNCS.PHASECHK.TRANS64 P0, [R0+URZ], R3 ;  /* 0x00000003000085a7 */ /* 0x000ea400080010ff */
[----:B--2---:R-:W-:Y:S05]  /*9ed0*/  @!P0 BRA `(.L_x_164) ;  /* 0xfffffffc00f08947 */ /* 0x004fea000383ffff */
[----:B------:R-:W-:Y:S05]  /*9ee0*/  BRA `(.L_x_165) ;  /* 0xffffff8800e07947 */ /* 0x000fea000383ffff */
.L_x_47:
[----:B----4-:R-:W-:-:S07]  /*9ef0*/  MOV R0, UR5 ;  /* 0x0000000500007c02 */ /* 0x010fce0008000f00 */
.L_x_166:
[----:B-1----:R1:W2:Y:S02]  /*9f00*/  SYNCS.PHASECHK.TRANS64.TRYWAIT P0, [R0+URZ], R3 ;  /* 0x00000003000075a7 */ /* 0x0022a400080011ff */
[----:B--2---:R-:W-:Y:S05]  /*9f10*/  @!P0 NANOSLEEP.SYNCS 0x989680 ;  /* 0x009896800000895d */ /* 0x004fea0003900000 */
[----:B------:R-:W2:Y:S02]  /*9f20*/  @!P0 SYNCS.PHASECHK.TRANS64 P0, [R0+URZ], R3 ;  /* 0x00000003000085a7 */ /* 0x000ea400080010ff */
[----:B--2---:R-:W-:Y:S05]  /*9f30*/  @!P0 BRA `(.L_x_166) ;  /* 0xfffffffc00f08947 */ /* 0x004fea000383ffff */
[----:B------:R-:W-:Y:S05]  /*9f40*/  BRA `(.L_x_167) ;  /* 0xffffff8800ec7947 */ /* 0x000fea000383ffff */
.L_x_48:
[----:B----4-:R-:W-:-:S07]  /*9f50*/  MOV R0, UR5 ;  /* 0x0000000500007c02 */ /* 0x010fce0008000f00 */
.L_x_168:
[----:B-1----:R1:W2:Y:S02]  /*9f60*/  SYNCS.PHASECHK.TRANS64.TRYWAIT P0, [R0+URZ], R3 ;  /* 0x00000003000075a7 */ /* 0x0022a400080011ff */
[----:B--2---:R-:W-:Y:S05]  /*9f70*/  @!P0 NANOSLEEP.SYNCS 0x989680 ;  /* 0x009896800000895d */ /* 0x004fea0003900000 */
[----:B------:R-:W2:Y:S02]  /*9f80*/  @!P0 SYNCS.PHASECHK.TRANS64 P0, [R0+URZ], R3 ;  /* 0x00000003000085a7 */ /* 0x000ea400080010ff */
[----:B--2---:R-:W-:Y:S05]  /*9f90*/  @!P0 BRA `(.L_x_168) ;  /* 0xfffffffc00f08947 */ /* 0x004fea000383ffff */
[----:B------:R-:W-:Y:S05]  /*9fa0*/  BRA `(.L_x_169) ;  /* 0xffffff8800f87947 */ /* 0x000fea000383ffff */
.L_x_49:
[----:B----4-:R-:W-:-:S07]  /*9fb0*/  MOV R0, UR5 ;  /* 0x0000000500007c02 */ /* 0x010fce0008000f00 */
.L_x_170:
[----:B-1----:R1:W2:Y:S02]  /*9fc0*/  SYNCS.PHASECHK.TRANS64.TRYWAIT P0, [R0+URZ], R3 ;  /* 0x00000003000075a7 */ /* 0x0022a400080011ff */
[----:B--2---:R-:W-:Y:S05]  /*9fd0*/  @!P0 NANOSLEEP.SYNCS 0x989680 ;  /* 0x009896800000895d */ /* 0x004fea0003900000 */
[----:B------:R-:W2:Y:S02]  /*9fe0*/  @!P0 SYNCS.PHASECHK.TRANS64 P0, [R0+URZ], R3 ;  /* 0x00000003000085a7 */ /* 0x000ea400080010ff */
[----:B--2---:R-:W-:Y:S05]  /*9ff0*/  @!P0 BRA `(.L_x_170) ;  /* 0xfffffffc00f08947 */ /* 0x004fea000383ffff */
[----:B------:R-:W-:Y:S05]  /*a000*/  BRA `(.L_x_171) ;  /* 0xffffff8c00047947 */ /* 0x000fea000383ffff */
.L_x_50:
[----:B----4-:R-:W-:-:S07]  /*a010*/  MOV R0, UR5 ;  /* 0x0000000500007c02 */ /* 0x010fce0008000f00 */
.L_x_172:
[----:B-1----:R1:W2:Y:S02]  /*a020*/  SYNCS.PHASECHK.TRANS64.TRYWAIT P0, [R0+URZ], R3 ;  /* 0x00000003000075a7 */ /* 0x0022a400080011ff */
[----:B--2---:R-:W-:Y:S05]  /*a030*/  @!P0 NANOSLEEP.SYNCS 0x989680 ;  /* 0x009896800000895d */ /* 0x004fea0003900000 */
[----:B------:R-:W2:Y:S02]  /*a040*/  @!P0 SYNCS.PHASECHK.TRANS64 P0, [R0+URZ], R3 ;  /* 0x00000003000085a7 */ /* 0x000ea400080010ff */
[----:B--2---:R-:W-:Y:S05]  /*a050*/  @!P0 BRA `(.L_x_172) ;  /* 0xfffffffc00f08947 */ /* 0x004fea000383ffff */
[----:B------:R-:W-:Y:S05]  /*a060*/  BRA `(.L_x_173) ;  /* 0xffffff8c00107947 */ /* 0x000fea000383ffff */
.L_x_51:
[----:B----4-:R-:W-:-:S07]  /*a070*/  MOV R0, UR5 ;  /* 0x0000000500007c02 */ /* 0x010fce0008000f00 */
.L_x_174:
[----:B-1----:R1:W2:Y:S02]  /*a080*/  SYNCS.PHASECHK.TRANS64.TRYWAIT P0, [R0+URZ], R3 ;  /* 0x00000003000075a7 */ /* 0x0022a400080011ff */
[----:B--2---:R-:W-:Y:S05]  /*a090*/  @!P0 NANOSLEEP.SYNCS 0x989680 ;  /* 0x009896800000895d */ /* 0x004fea0003900000 */
[----:B------:R-:W2:Y:S02]  /*a0a0*/  @!P0 SYNCS.PHASECHK.TRANS64 P0, [R0+URZ], R3 ;  /* 0x00000003000085a7 */ /* 0x000ea400080010ff */
[----:B--2---:R-:W-:Y:S05]  /*a0b0*/  @!P0 BRA `(.L_x_174) ;  /* 0xfffffffc00f08947 */ /* 0x004fea000383ffff */
[----:B------:R-:W-:Y:S05]  /*a0c0*/  BRA `(.L_x_175) ;  /* 0xffffff8c001c7947 */ /* 0x000fea000383ffff */
.L_x_52:
[----:B----4-:R-:W-:-:S07]  /*a0d0*/  MOV R0, UR5 ;  /* 0x0000000500007c02 */ /* 0x010fce0008000f00 */
.L_x_176:
[----:B-1----:R1:W2:Y:S02]  /*a0e0*/  SYNCS.PHASECHK.TRANS64.TRYWAIT P0, [R0+URZ], R3 ;  /* 0x00000003000075a7 */ /* 0x0022a400080011ff */
[----:B--2---:R-:W-:Y:S05]  /*a0f0*/  @!P0 NANOSLEEP.SYNCS 0x989680 ;  /* 0x009896800000895d */ /* 0x004fea0003900000 */
[----:B------:R-:W2:Y:S02]  /*a100*/  @!P0 SYNCS.PHASECHK.TRANS64 P0, [R0+URZ], R3 ;  /* 0x00000003000085a7 */ /* 0x000ea400080010ff */
[----:B--2---:R-:W-:Y:S05]  /*a110*/  @!P0 BRA `(.L_x_176) ;  /* 0xfffffffc00f08947 */ /* 0x004fea000383ffff */
[----:B------:R-:W-:Y:S05]  /*a120*/  BRA `(.L_x_177) ;  /* 0xffffff8c00287947 */ /* 0x000fea000383ffff */
.L_x_53:
[----:B----4-:R-:W-:-:S07]  /*a130*/  MOV R0, UR5 ;  /* 0x0000000500007c02 */ /* 0x010fce0008000f00 */
.L_x_178:
[----:B-1----:R1:W2:Y:S02]  /*a140*/  SYNCS.PHASECHK.TRANS64.TRYWAIT P0, [R0+URZ], R3 ;  /* 0x00000003000075a7 */ /* 0x0022a400080011ff */
[----:B--2---:R-:W-:Y:S05]  /*a150*/  @!P0 NANOSLEEP.SYNCS 0x989680 ;  /* 0x009896800000895d */ /* 0x004fea0003900000 */
[----:B------:R-:W2:Y:S02]  /*a160*/  @!P0 SYNCS.PHASECHK.TRANS64 P0, [R0+URZ], R3 ;  /* 0x00000003000085a7 */ /* 0x000ea400080010ff */
[----:B--2---:R-:W-:Y:S05]  /*a170*/  @!P0 BRA `(.L_x_178) ;  /* 0xfffffffc00f08947 */ /* 0x004fea000383ffff */
[----:B------:R-:W-:Y:S05]  /*a180*/  BRA `(.L_x_179) ;  /* 0xffffff8c00347947 */ /* 0x000fea000383ffff */
.L_x_54:
[----:B----4-:R-:W-:-:S07]  /*a190*/  MOV R0, UR5 ;  /* 0x0000000500007c02 */ /* 0x010fce0008000f00 */
.L_x_180:
[----:B-1----:R1:W2:Y:S02]  /*a1a0*/  SYNCS.PHASECHK.TRANS64.TRYWAIT P0, [R0+URZ], R3 ;  /* 0x00000003000075a7 */ /* 0x0022a400080011ff */
[----:B--2---:R-:W-:Y:S05]  /*a1b0*/  @!P0 NANOSLEEP.SYNCS 0x989680 ;  /* 0x009896800000895d */ /* 0x004fea0003900000 */
[----:B------:R-:W2:Y:S02]  /*a1c0*/  @!P0 SYNCS.PHASECHK.TRANS64 P0, [R0+URZ], R3 ;  /* 0x00000003000085a7 */ /* 0x000ea400080010ff */
[----:B--2---:R-:W-:Y:S05]  /*a1d0*/  @!P0 BRA `(.L_x_180) ;  /* 0xfffffffc00f08947 */ /* 0x004fea000383ffff */
[----:B------:R-:W-:Y:S05]  /*a1e0*/  BRA `(.L_x_181) ;  /* 0xffffff8c00407947 */ /* 0x000fea000383ffff */
.L_x_55:
[----:B----4-:R-:W-:-:S07]  /*a1f0*/  MOV R0, UR5 ;  /* 0x0000000500007c02 */ /* 0x010fce0008000f00 */
.L_x_182:
[----:B-1----:R1:W2:Y:S02]  /*a200*/  SYNCS.PHASECHK.TRANS64.TRYWAIT P0, [R0+URZ], R3 ;  /* 0x00000003000075a7 */ /* 0x0022a400080011ff */
[----:B--2---:R-:W-:Y:S05]  /*a210*/  @!P0 NANOSLEEP.SYNCS 0x989680 ;  /* 0x009896800000895d */ /* 0x004fea0003900000 */
[----:B------:R-:W2:Y:S02]  /*a220*/  @!P0 SYNCS.PHASECHK.TRANS64 P0, [R0+URZ], R3 ;  /* 0x00000003000085a7 */ /* 0x000ea400080010ff */
[----:B--2---:R-:W-:Y:S05]  /*a230*/  @!P0 BRA `(.L_x_182) ;  /* 0xfffffffc00f08947 */ /* 0x004fea000383ffff */
[----:B------:R-:W-:Y:S05]  /*a240*/  BRA `(.L_x_183) ;  /* 0xffffff8c004c7947 */ /* 0x000fea000383ffff */
.L_x_58:
[----:B-1----:R1:W2:Y:S02]  /*a250*/  SYNCS.PHASECHK.TRANS64.TRYWAIT P0, [R0+URZ+0x1f0], R4 ;  /* 0x0001f004000075a7 */ /* 0x0022a400080011ff */
[----:B--2---:R-:W-:Y:S05]  /*a260*/  @!P0 NANOSLEEP.SYNCS 0x989680 ;  /* 0x009896800000895d */ /* 0x004fea0003900000 */
[----:B------:R-:W2:Y:S02]  /*a270*/  @!P0 SYNCS.PHASECHK.TRANS64 P0, [R0+URZ+0x1f0], R4 ;  /* 0x0001f004000085a7 */ /* 0x000ea400080010ff */
[----:B--2---:R-:W-:Y:S05]  /*a280*/  @!P0 BRA `(.L_x_58) ;  /* 0xfffffffc00f08947 */ /* 0x004fea000383ffff */
[----:B------:R-:W-:Y:S05]  /*a290*/  BRA `(.L_x_184) ;  /* 0xffffff8c00a87947 */ /* 0x000fea000383ffff */
.L_x_59:
[----:B------:R-:W-:-:S07]  /*a2a0*/  MOV R0, UR5 ;  /* 0x0000000500007c02 */ /* 0x000fce0008000f00 */
.L_x_185:
[----:B-1----:R1:W2:Y:S02]  /*a2b0*/  SYNCS.PHASECHK.TRANS64.TRYWAIT P0, [R0+URZ+0x1a0], R5 ;  /* 0x0001a005000075a7 */ /* 0x0022a400080011ff */
[----:B--2---:R-:W-:Y:S05]  /*a2c0*/  @!P0 NANOSLEEP.SYNCS 0x989680 ;  /* 0x009896800000895d */ /* 0x004fea0003900000 */
[----:B------:R-:W2:Y:S02]  /*a2d0*/  @!P0 SYNCS.PHASECHK.TRANS64 P0, [R0+URZ+0x1a0], R5 ;  /* 0x0001a005000085a7 */ /* 0x000ea400080010ff */
[----:B--2---:R-:W-:Y:S05]  /*a2e0*/  @!P0 BRA `(.L_x_185) ;  /* 0xfffffffc00f08947 */ /* 0x004fea000383ffff */
[----:B------:R-:W-:Y:S05]  /*a2f0*/  BRA `(.L_x_186) ;  /* 0xffffff8c00b87947 */ /* 0x000fea000383ffff */
.L_x_60:
[----:B-1----:R1:W2:Y:S02]  /*a300*/  SYNCS.PHASECHK.TRANS64.TRYWAIT P1, [R0+URZ+0x190], R4 ;  /* 0x00019004000075a7 */ /* 0x0022a400080211ff */
[----:B--2---:R-:W-:Y:S05]  /*a310*/  @!P1 NANOSLEEP.SYNCS 0x989680 ;  /* 0x009896800000995d */ /* 0x004fea0003900000 */
[----:B------:R-:W2:Y:S02]  /*a320*/  @!P1 SYNCS.PHASECHK.TRANS64 P1, [R0+URZ+0x190], R4 ;  /* 0x00019004000095a7 */ /* 0x000ea400080210ff */
[----:B--2---:R-:W-:Y:S05]  /*a330*/  @!P1 BRA `(.L_x_60) ;  /* 0xfffffffc00f09947 */ /* 0x004fea000383ffff */
[----:B------:R-:W-:Y:S05]  /*a340*/  BRA `(.L_x_187) ;  /* 0xffffff8c00e87947 */ /* 0x000fea000383ffff */
.L_x_63:
[----:B------:R-:W-:-:S07]  /*a350*/  MOV R0, UR5 ;  /* 0x0000000500007c02 */ /* 0x000fce0008000f00 */
.L_x_188:
[----:B-1----:R1:W2:Y:S02]  /*a360*/  SYNCS.PHASECHK.TRANS64.TRYWAIT P0, [R0+URZ+0x1a0], R2 ;  /* 0x0001a002000075a7 */ /* 0x0022a400080011ff */
[----:B--2---:R-:W-:Y:S05]  /*a370*/  @!P0 NANOSLEEP.SYNCS 0x989680 ;  /* 0x009896800000895d */ /* 0x004fea0003900000 */
[----:B------:R-:W2:Y:S02]  /*a380*/  @!P0 SYNCS.PHASECHK.TRANS64 P0, [R0+URZ+0x1a0], R2 ;  /* 0x0001a002000085a7 */ /* 0x000ea400080010ff */
[----:B--2---:R-:W-:Y:S05]  /*a390*/  @!P0 BRA `(.L_x_188) ;  /* 0xfffffffc00f08947 */ /* 0x004fea000383ffff */
[----:B------:R-:W-:Y:S05]  /*a3a0*/  BRA `(.L_x_62) ;  /* 0xffffff90003c7947 */ /* 0x000fea000383ffff */
.L_x_70:
[----:B-1----:R1:W2:Y:S02]  /*a3b0*/  SYNCS.PHASECHK.TRANS64.TRYWAIT P1, [R0+URZ+0x190], R2 ;  /* 0x00019002000075a7 */ /* 0x0022a400080211ff */
[----:B--2---:R-:W-:Y:S05]  /*a3c0*/  @!P1 NANOSLEEP.SYNCS 0x989680 ;  /* 0x009896800000995d */ /* 0x004fea0003900000 */
[----:B------:R-:W2:Y:S02]  /*a3d0*/  @!P1 SYNCS.PHASECHK.TRANS64 P1, [R0+URZ+0x190], R2 ;  /* 0x00019002000095a7 */ /* 0x000ea400080210ff */
[----:B--2---:R-:W-:Y:S05]  /*a3e0*/  @!P1 BRA `(.L_x_70) ;  /* 0xfffffffc00f09947 */ /* 0x004fea000383ffff */
[----:B------:R-:W-:Y:S05]  /*a3f0*/  BRA `(.L_x_189) ;  /* 0xffffff9400947947 */ /* 0x000fea000383ffff */
.L_x_71:
[----:B------:R-:W-:-:S07]  /*a400*/  MOV R2, UR9 ;  /* 0x0000000900027c02 */ /* 0x000fce0008000f00 */
.L_x_190:
[----:B-1----:R1:W2:Y:S02]  /*a410*/  SYNCS.PHASECHK.TRANS64.TRYWAIT P0, [R2+URZ+0x1d0], R0 ;  /* 0x0001d000020075a7 */ /* 0x0022a400080011ff */
[----:B--2---:R-:W-:Y:S05]  /*a420*/  @!P0 NANOSLEEP.SYNCS 0x989680 ;  /* 0x009896800000895d */ /* 0x004fea0003900000 */
[----:B------:R-:W2:Y:S02]  /*a430*/  @!P0 SYNCS.PHASECHK.TRANS64 P0, [R2+URZ+0x1d0], R0 ;  /* 0x0001d000020085a7 */ /* 0x000ea400080010ff */
[----:B--2---:R-:W-:Y:S05]  /*a440*/  @!P0 BRA `(.L_x_190) ;  /* 0xfffffffc00f08947 */ /* 0x004fea000383ffff */
[----:B------:R-:W-:Y:S05]  /*a450*/  BRA `(.L_x_191) ;  /* 0xffffff9400c87947 */ /* 0x000fea000383ffff */
.L_x_74:
[----:B------:R-:W-:Y:S07]  /*a460*/  MOV R0, UR7 ;  /* 0x0000000700007c02 */ /* 0x000fee0008000f00 */
.L_x_192:
[----:B-1----:R1:W2:Y:S02]  /*a470*/  SYNCS.PHASECHK.TRANS64.TRYWAIT P0, [R0+URZ], R2 ;  /* 0x00000002000075a7 */ /* 0x0022a400080011ff */
[----:B--2---:R-:W-:Y:S05]  /*a480*/  @!P0 NANOSLEEP.SYNCS 0x989680 ;  /* 0x009896800000895d */ /* 0x004fea0003900000 */
[----:B------:R-:W2:Y:S02]  /*a490*/  @!P0 SYNCS.PHASECHK.TRANS64 P0, [R0+URZ], R2 ;  /* 0x00000002000085a7 */ /* 0x000ea400080010ff */
[----:B--2---:R-:W-:Y:S05]  /*a4a0*/  @!P0 BRA `(.L_x_192) ;  /* 0xfffffffc00f08947 */ /* 0x004fea000383ffff */
[----:B------:R-:W-:Y:S05]  /*a4b0*/  BRA `(.L_x_73) ;  /* 0xffffff9800007947 */ /* 0x000fea000383ffff */
.L_x_77:
[----:B------:R-:W-:-:S07]  /*a4c0*/  MOV R0, UR5 ;  /* 0x0000000500007c02 */ /* 0x000fce0008000f00 */
.L_x_193:
[----:B--2---:R2:W3:Y:S02]  /*a4d0*/  SYNCS.PHASECHK.TRANS64.TRYWAIT P0, [R0+URZ], R2 ;  /* 0x00000002000075a7 */ /* 0x0044e400080011ff */
[----:B---3--:R-:W-:Y:S05]  /*a4e0*/  @!P0 NANOSLEEP.SYNCS 0x989680 ;  /* 0x009896800000895d */ /* 0x008fea0003900000 */
[----:B------:R-:W3:Y:S02]  /*a4f0*/  @!P0 SYNCS.PHASECHK.TRANS64 P0, [R0+URZ], R2 ;  /* 0x00000002000085a7 */ /* 0x000ee400080010ff */
[----:B---3--:R-:W-:Y:S05]  /*a500*/  @!P0 BRA `(.L_x_193) ;  /* 0xfffffffc00f08947 */ /* 0x008fea000383ffff */
[----:B------:R-:W-:Y:S05]  /*a510*/  BRA `(.L_x_194) ;  /* 0xffffff9800a07947 */ /* 0x000fea000383ffff */
.L_x_78:
[----:B------:R-:W-:-:S07]  /*a520*/  MOV R0, UR5 ;  /* 0x0000000500007c02 */ /* 0x000fce0008000f00 */
.L_x_195:
[----:B--2---:R2:W3:Y:S02]  /*a530*/  SYNCS.PHASECHK.TRANS64.TRYWAIT P0, [R0+URZ], R3 ;  /* 0x00000003000075a7 */ /* 0x0044e400080011ff */
[----:B---3--:R-:W-:Y:S05]  /*a540*/  @!P0 NANOSLEEP.SYNCS 0x989680 ;  /* 0x009896800000895d */ /* 0x008fea0003900000 */
[----:B------:R-:W3:Y:S02]  /*a550*/  @!P0 SYNCS.PHASECHK.TRANS64 P0, [R0+URZ], R3 ;  /* 0x00000003000085a7 */ /* 0x000ee400080010ff */
[----:B---3--:R-:W-:Y:S05]  /*a560*/  @!P0 BRA `(.L_x_195) ;  /* 0xfffffffc00f08947 */ /* 0x008fea000383ffff */
[----:B------:R-:W-:Y:S05]  /*a570*/  BRA `(.L_x_196) ;  /* 0xffffff9800ac7947 */ /* 0x000fea000383ffff */
.L_x_79:
[----:B------:R-:W-:-:S07]  /*a580*/  MOV R0, UR5 ;  /* 0x0000000500007c02 */ /* 0x000fce0008000f00 */
.L_x_197:
[----:B--2---:R2:W3:Y:S02]  /*a590*/  SYNCS.PHASECHK.TRANS64.TRYWAIT P0, [R0+URZ], R3 ;  /* 0x00000003000075a7 */ /* 0x0044e400080011ff */
[----:B---3--:R-:W-:Y:S05]  /*a5a0*/  @!P0 NANOSLEEP.SYNCS 0x989680 ;  /* 0x009896800000895d */ /* 0x008fea0003900000 */
[----:B------:R-:W3:Y:S02]  /*a5b0*/  @!P0 SYNCS.PHASECHK.TRANS64 P0, [R0+URZ], R3 ;  /* 0x00000003000085a7 */ /* 0x000ee400080010ff */
[----:B---3--:R-:W-:Y:S05]  /*a5c0*/  @!P0 BRA `(.L_x_197) ;  /* 0xfffffffc00f08947 */ /* 0x008fea000383ffff */
[----:B------:R-:W-:Y:S05]  /*a5d0*/  BRA `(.L_x_198) ;  /* 0xffffff9800b87947 */ /* 0x000fea000383ffff */
.L_x_80:
[----:B--2---:R-:W-:-:S07]  /*a5e0*/  MOV R0, UR7 ;  /* 0x0000000700007c02 */ /* 0x004fce0008000f00 */
.L_x_199:
[----:B--2---:R2:W3:Y:S02]  /*a5f0*/  SYNCS.PHASECHK.TRANS64.TRYWAIT P0, [R0+URZ], R2 ;  /* 0x00000002000075a7 */ /* 0x0044e400080011ff */
[----:B---3--:R-:W-:Y:S05]  /*a600*/  @!P0 NANOSLEEP.SYNCS 0x989680 ;  /* 0x009896800000895d */ /* 0x008fea0003900000 */
[----:B------:R-:W3:Y:S02]  /*a610*/  @!P0 SYNCS.PHASECHK.TRANS64 P0, [R0+URZ], R2 ;  /* 0x00000002000085a7 */ /* 0x000ee400080010ff */
[----:B---3--:R-:W-:Y:S05]  /*a620*/  @!P0 BRA `(.L_x_199) ;  /* 0xfffffffc00f08947 */ /* 0x008fea000383ffff */
[----:B------:R-:W-:Y:S05]  /*a630*/  BRA `(.L_x_200) ;  /* 0xffffff9800c47947 */ /* 0x000fea000383ffff */
.L_x_85:
[----:B--2---:R2:W3:Y:S02]  /*a640*/  SYNCS.PHASECHK.TRANS64.TRYWAIT P0, [R0+URZ+0x190], R2 ;  /* 0x00019002000075a7 */ /* 0x0044e400080011ff */
[----:B---3--:R-:W-:Y:S05]  /*a650*/  @!P0 NANOSLEEP.SYNCS 0x989680 ;  /* 0x009896800000895d */ /* 0x008fea0003900000 */
[----:B------:R-:W3:Y:S02]  /*a660*/  @!P0 SYNCS.PHASECHK.TRANS64 P0, [R0+URZ+0x190], R2 ;  /* 0x00019002000085a7 */ /* 0x000ee400080010ff */
[----:B---3--:R-:W-:Y:S05]  /*a670*/  @!P0 BRA `(.L_x_85) ;  /* 0xfffffffc00f08947 */ /* 0x008fea000383ffff */
[----:B------:R-:W-:Y:S05]  /*a680*/  BRA `(.L_x_201) ;  /* 0xffffff9c00d07947 */ /* 0x000fea000383ffff */
.L_x_88:
[----:B------:R-:W-:Y:S07]  /*a690*/  MOV R0, UR7 ;  /* 0x0000000700007c02 */ /* 0x000fee0008000f00 */
.L_x_202:
[----:B--2---:R2:W3:Y:S02]  /*a6a0*/  SYNCS.PHASECHK.TRANS64.TRYWAIT P0, [R0+URZ+0x188], R2 ;  /* 0x00018802000075a7 */ /* 0x0044e400080011ff */
[----:B---3--:R-:W-:Y:S05]  /*a6b0*/  @!P0 NANOSLEEP.SYNCS 0x989680 ;  /* 0x009896800000895d */ /* 0x008fea0003900000 */
[----:B------:R-:W3:Y:S02]  /*a6c0*/  @!P0 SYNCS.PHASECHK.TRANS64 P0, [R0+URZ+0x188], R2 ;  /* 0x00018802000085a7 */ /* 0x000ee400080010ff */
[----:B---3--:R-:W-:Y:S05]  /*a6d0*/  @!P0 BRA `(.L_x_202) ;  /* 0xfffffffc00f08947 */ /* 0x008fea000383ffff */
[----:B------:R-:W-:Y:S05]  /*a6e0*/  BRA `(.L_x_87) ;  /* 0xffffffa000b07947 */ /* 0x000fea000383ffff */
.L_x_91:
[----:B------:R-:W-:Y:S07]  /*a6f0*/  MOV R0, UR7 ;  /* 0x0000000700007c02 */ /* 0x000fee0008000f00 */
.L_x_203:
[----:B-1----:R1:W2:Y:S02]  /*a700*/  SYNCS.PHASECHK.TRANS64.TRYWAIT P0, [R0+URZ+0x160], R14 ;  /* 0x0001600e000075a7 */ /* 0x0022a400080011ff */
[----:B--2---:R-:W-:Y:S05]  /*a710*/  @!P0 NANOSLEEP.SYNCS 0x989680 ;  /* 0x009896800000895d */ /* 0x004fea0003900000 */
[----:B------:R-:W2:Y:S02]  /*a720*/  @!P0 SYNCS.PHASECHK.TRANS64 P0, [R0+URZ+0x160], R14 ;  /* 0x0001600e000085a7 */ /* 0x000ea400080010ff */
[----:B--2---:R-:W-:Y:S05]  /*a730*/  @!P0 BRA `(.L_x_203) ;  /* 0xfffffffc00f08947 */ /* 0x004fea000383ffff */
[----:B------:R-:W-:Y:S05]  /*a740*/  BRA `(.L_x_204) ;  /* 0xffffffa400287947 */ /* 0x000fea000383ffff */
.L_x_92:
[----:B------:R-:W-:Y:S07]  /*a750*/  MOV R0, UR7 ;  /* 0x0000000700007c02 */ /* 0x000fee0008000f00 */
.L_x_205:
[----:B-1----:R1:W2:Y:S02]  /*a760*/  SYNCS.PHASECHK.TRANS64.TRYWAIT P0, [R0+URZ+0x168], R14 ;  /* 0x0001680e000075a7 */ /* 0x0022a400080011ff */
[----:B--2---:R-:W-:Y:S05]  /*a770*/  @!P0 NANOSLEEP.SYNCS 0x989680 ;  /* 0x009896800000895d */ /* 0x004fea0003900000 */
[----:B------:R-:W2:Y:S02]  /*a780*/  @!P0 SYNCS.PHASECHK.TRANS64 P0, [R0+URZ+0x168], R14 ;  /* 0x0001680e000085a7 */ /* 0x000ea400080010ff */
[----:B--2---:R-:W-:Y:S05]  /*a790*/  @!P0 BRA `(.L_x_205) ;  /* 0xfffffffc00f08947 */ /* 0x004fea000383ffff */
[----:B------:R-:W-:Y:S05]  /*a7a0*/  BRA `(.L_x_206) ;  /* 0xffffffa400607947 */ /* 0x000fea000383ffff */
.L_x_93:
[----:B------:R-:W-:Y:S07]  /*a7b0*/  MOV R0, UR7 ;  /* 0x0000000700007c02 */ /* 0x000fee0008000f00 */
.L_x_207:
[----:B-1----:R1:W2:Y:S02]  /*a7c0*/  SYNCS.PHASECHK.TRANS64.TRYWAIT P0, [R0+URZ+0x170], R14 ;  /* 0x0001700e000075a7 */ /* 0x0022a400080011ff */
[----:B--2---:R-:W-:Y:S05]  /*a7d0*/  @!P0 NANOSLEEP.SYNCS 0x989680 ;  /* 0x009896800000895d */ /* 0x004fea0003900000 */
[----:B------:R-:W2:Y:S02]  /*a7e0*/  @!P0 SYNCS.PHASECHK.TRANS64 P0, [R0+URZ+0x170], R14 ;  /* 0x0001700e000085a7 */ /* 0x000ea400080010ff */
[----:B--2---:R-:W-:Y:S05]  /*a7f0*/  @!P0 BRA `(.L_x_207) ;  /* 0xfffffffc00f08947 */ /* 0x004fea000383ffff */
[----:B------:R-:W-:Y:S05]  /*a800*/  BRA `(.L_x_208) ;  /* 0xffffffa400a47947 */ /* 0x000fea000383ffff */
.L_x_94:
[----:B------:R-:W-:Y:S07]  /*a810*/  MOV R0, UR7 ;  /* 0x0000000700007c02 */ /* 0x000fee0008000f00 */
.L_x_209:
[----:B-1----:R1:W2:Y:S02]  /*a820*/  SYNCS.PHASECHK.TRANS64.TRYWAIT P0, [R0+URZ+0x178], R14 ;  /* 0x0001780e000075a7 */ /* 0x0022a400080011ff */
[----:B--2---:R-:W-:Y:S05]  /*a830*/  @!P0 NANOSLEEP.SYNCS 0x989680 ;  /* 0x009896800000895d */ /* 0x004fea0003900000 */
[----:B------:R-:W2:Y:S02]  /*a840*/  @!P0 SYNCS.PHASECHK.TRANS64 P0, [R0+URZ+0x178], R14 ;  /* 0x0001780e000085a7 */ /* 0x000ea400080010ff */
[----:B--2---:R-:W-:Y:S05]  /*a850*/  @!P0 BRA `(.L_x_209) ;  /* 0xfffffffc00f08947 */ /* 0x004fea000383ffff */
[----:B------:R-:W-:Y:S05]  /*a860*/  BRA `(.L_x_210) ;  /* 0xffffffa800287947 */ /* 0x000fea000383ffff */
.L_x_96:
[----:B------:R-:W-:-:S07]  /*a870*/  MOV R0, UR7 ;  /* 0x0000000700007c02 */ /* 0x000fce0008000f00 */
.L_x_211:
[----:B-1----:R1:W3:Y:S02]  /*a880*/  SYNCS.PHASECHK.TRANS64.TRYWAIT P0, [R0+URZ+0x160], R2 ;  /* 0x00016002000075a7 */ /* 0x0022e400080011ff */
[----:B---3--:R-:W-:Y:S05]  /*a890*/  @!P0 NANOSLEEP.SYNCS 0x989680 ;  /* 0x009896800000895d */ /* 0x008fea0003900000 */
[----:B------:R-:W3:Y:S02]  /*a8a0*/  @!P0 SYNCS.PHASECHK.TRANS64 P0, [R0+URZ+0x160], R2 ;  /* 0x00016002000085a7 */ /* 0x000ee400080010ff */
[----:B---3--:R-:W-:Y:S05]  /*a8b0*/  @!P0 BRA `(.L_x_211) ;  /* 0xfffffffc00f08947 */ /* 0x008fea000383ffff */
[----:B------:R-:W-:Y:S05]  /*a8c0*/  BRA `(.L_x_212) ;  /* 0xffffffa800987947 */ /* 0x000fea000383ffff */
.L_x_97:
[----:B-1----:R-:W-:-:S07]  /*a8d0*/  MOV R0, UR7 ;  /* 0x0000000700007c02 */ /* 0x002fce0008000f00 */
.L_x_213:
[----:B-1----:R1:W3:Y:S02]  /*a8e0*/  SYNCS.PHASECHK.TRANS64.TRYWAIT P0, [R0+URZ+0x168], R2 ;  /* 0x00016802000075a7 */ /* 0x0022e400080011ff */
[----:B---3--:R-:W-:Y:S05]  /*a8f0*/  @!P0 NANOSLEEP.SYNCS 0x989680 ;  /* 0x009896800000895d */ /* 0x008fea0003900000 */
[----:B------:R-:W3:Y:S02]  /*a900*/  @!P0 SYNCS.PHASECHK.TRANS64 P0, [R0+URZ+0x168], R2 ;  /* 0x00016802000085a7 */ /* 0x000ee400080010ff */
[----:B---3--:R-:W-:Y:S05]  /*a910*/  @!P0 BRA `(.L_x_213) ;  /* 0xfffffffc00f08947 */ /* 0x008fea000383ffff */
[----:B------:R-:W-:Y:S05]  /*a920*/  BRA `(.L_x_214) ;  /* 0xffffffa800887947 */ /* 0x000fea000383ffff */
.L_x_98:
[----:B-1----:R-:W-:-:S07]  /*a930*/  MOV R0, UR7 ;  /* 0x0000000700007c02 */ /* 0x002fce0008000f00 */
.L_x_215:
[----:B-1----:R1:W3:Y:S02]  /*a940*/  SYNCS.PHASECHK.TRANS64.TRYWAIT P0, [R0+URZ+0x170], R2 ;  /* 0x00017002000075a7 */ /* 0x0022e400080011ff */
[----:B---3--:R-:W-:Y:S05]  /*a950*/  @!P0 NANOSLEEP.SYNCS 0x989680 ;  /* 0x009896800000895d */ /* 0x008fea0003900000 */
[----:B------:R-:W3:Y:S02]  /*a960*/  @!P0 SYNCS.PHASECHK.TRANS64 P0, [R0+URZ+0x170], R2 ;  /* 0x00017002000085a7 */ /* 0x000ee400080010ff */
[----:B---3--:R-:W-:Y:S05]  /*a970*/  @!P0 BRA `(.L_x_215) ;  /* 0xfffffffc00f08947 */ /* 0x008fea000383ffff */
[----:B------:R-:W-:Y:S05]  /*a980*/  BRA `(.L_x_216) ;  /* 0xffffffa800787947 */ /* 0x000fea000383ffff */
.L_x_100:
[----:B--2---:R2:W4:Y:S02]  /*a990*/  SYNCS.PHASECHK.TRANS64.TRYWAIT P0, [R0+URZ+0x190], R2 ;  /* 0x00019002000075a7 */ /* 0x00452400080011ff */
[----:B----4-:R-:W-:Y:S05]  /*a9a0*/  @!P0 NANOSLEEP.SYNCS 0x989680 ;  /* 0x009896800000895d */ /* 0x010fea0003900000 */
[----:B------:R-:W4:Y:S02]  /*a9b0*/  @!P0 SYNCS.PHASECHK.TRANS64 P0, [R0+URZ+0x190], R2 ;  /* 0x00019002000085a7 */ /* 0x000f2400080010ff */
[----:B----4-:R-:W-:Y:S05]  /*a9c0*/  @!P0 BRA `(.L_x_100) ;  /* 0xfffffffc00f08947 */ /* 0x010fea000383ffff */
[----:B------:R-:W-:Y:S05]  /*a9d0*/  BRA `(.L_x_217) ;  /* 0xffffffac00447947 */ /* 0x000fea000383ffff */
.L_x_111:
[----:B-1----:R1:W3:Y:S02]  /*a9e0*/  SYNCS.PHASECHK.TRANS64.TRYWAIT P1, [R2+URZ+0x140], R0 ;  /* 0x00014000020075a7 */ /* 0x0022e400080211ff */
[----:B---3--:R-:W-:Y:S05]  /*a9f0*/  @!P1 NANOSLEEP.SYNCS 0x989680 ;  /* 0x009896800000995d */ /* 0x008fea0003900000 */
[----:B------:R-:W3:Y:S02]  /*aa00*/  @!P1 SYNCS.PHASECHK.TRANS64 P1, [R2+URZ+0x140], R0 ;  /* 0x00014000020095a7 */ /* 0x000ee400080210ff */
[----:B---3--:R-:W-:Y:S05]  /*aa10*/  @!P1 BRA `(.L_x_111) ;  /* 0xfffffffc00f09947 */ /* 0x008fea000383ffff */
[----:B------:R-:W-:Y:S05]  /*aa20*/  BRA `(.L_x_110) ;  /* 0xffffffb8005c7947 */ /* 0x000fea000383ffff */
.L_x_113:
[----:B-1----:R1:W2:Y:S02]  /*aa30*/  SYNCS.PHASECHK.TRANS64.TRYWAIT P0, [R113+URZ+0x1b0], R3 ;  /* 0x0001b003710075a7 */ /* 0x0022a400080011ff */
[----:B--2---:R-:W-:Y:S05]  /*aa40*/  @!P0 NANOSLEEP.SYNCS 0x989680 ;  /* 0x009896800000895d */ /* 0x004fea0003900000 */
[----:B------:R-:W2:Y:S02]  /*aa50*/  @!P0 SYNCS.PHASECHK.TRANS64 P0, [R113+URZ+0x1b0], R3 ;  /* 0x0001b003710085a7 */ /* 0x000ea400080010ff */
[----:B--2---:R-:W-:Y:S05]  /*aa60*/  @!P0 BRA `(.L_x_113) ;  /* 0xfffffffc00f08947 */ /* 0x004fea000383ffff */
[----:B------:R-:W-:Y:S05]  /*aa70*/  BRA `(.L_x_112) ;  /* 0xffffffb800b07947 */ /* 0x000fea000383ffff */
.L_x_121:
[----:B--2---:R2:W3:Y:S02]  /*aa80*/  SYNCS.PHASECHK.TRANS64.TRYWAIT P0, [R0+URZ+0x140], R3 ;  /* 0x00014003000075a7 */ /* 0x0044e400080011ff */
[----:B---3--:R-:W-:Y:S05]  /*aa90*/  @!P0 NANOSLEEP.SYNCS 0x989680 ;  /* 0x009896800000895d */ /* 0x008fea0003900000 */
[----:B------:R-:W3:Y:S02]  /*aaa0*/  @!P0 SYNCS.PHASECHK.TRANS64 P0, [R0+URZ+0x140], R3 ;  /* 0x00014003000085a7 */ /* 0x000ee400080010ff */
[----:B---3--:R-:W-:Y:S05]  /*aab0*/  @!P0 BRA `(.L_x_121) ;  /* 0xfffffffc00f08947 */ /* 0x008fea000383ffff */
[----:B------:R-:W-:Y:S05]  /*aac0*/  BRA `(.L_x_120) ;  /* 0xffffffc400a07947 */ /* 0x000fea000383ffff */
.L_x_129:
[----:B--2---:R2:W3:Y:S02]  /*aad0*/  SYNCS.PHASECHK.TRANS64.TRYWAIT P0, [R0+URZ+0x140], R4 ;  /* 0x00014004000075a7 */ /* 0x0044e400080011ff */
[----:B---3--:R-:W-:Y:S05]  /*aae0*/  @!P0 NANOSLEEP.SYNCS 0x989680 ;  /* 0x009896800000895d */ /* 0x008fea0003900000 */
[----:B------:R-:W3:Y:S02]  /*aaf0*/  @!P0 SYNCS.PHASECHK.TRANS64 P0, [R0+URZ+0x140], R4 ;  /* 0x00014004000085a7 */ /* 0x000ee400080010ff */
[----:B---3--:R-:W-:Y:S05]  /*ab00*/  @!P0 BRA `(.L_x_129) ;  /* 0xfffffffc00f08947 */ /* 0x008fea000383ffff */
[----:B------:R-:W-:Y:S05]  /*ab10*/  BRA `(.L_x_128) ;  /* 0xffffffd000e47947 */ /* 0x000fea000383ffff */
.L_x_137:
[----:B--2---:R2:W3:Y:S02]  /*ab20*/  SYNCS.PHASECHK.TRANS64.TRYWAIT P0, [R0+URZ+0x140], R4 ;  /* 0x00014004000075a7 */ /* 0x0044e400080011ff */
[----:B---3--:R-:W-:Y:S05]  /*ab30*/  @!P0 NANOSLEEP.SYNCS 0x989680 ;  /* 0x009896800000895d */ /* 0x008fea0003900000 */
[----:B------:R-:W3:Y:S02]  /*ab40*/  @!P0 SYNCS.PHASECHK.TRANS64 P0, [R0+URZ+0x140], R4 ;  /* 0x00014004000085a7 */ /* 0x000ee400080010ff */
[----:B---3--:R-:W-:Y:S05]  /*ab50*/  @!P0 BRA `(.L_x_137) ;  /* 0xfffffffc00f08947 */ /* 0x008fea000383ffff */
[----:B------:R-:W-:Y:S05]  /*ab60*/  BRA `(.L_x_136) ;  /* 0xffffffe000347947 */ /* 0x000fea000383ffff */
        .weak           $__internal_0_$__cuda_sm10x_tcgen05_guardrail_trap_col_being_dealloced_not_returned_by_alloc
        .type           $__internal_0_$__cuda_sm10x_tcgen05_guardrail_trap_col_being_dealloced_not_returned_by_alloc,@function
        .size           $__internal_0_$__cuda_sm10x_tcgen05_guardrail_trap_col_being_dealloced_not_returned_by_alloc,($__internal_1_$__cuda_sm10x_tcgen05_guardrail_trap_phase_invalid_during_alloc - $__internal_0_$__cuda_sm10x_tcgen05_guardrail_trap_col_being_dealloced_not_returned_by_alloc)
$__internal_0_$__cuda_sm10x_tcgen05_guardrail_trap_col_being_dealloced_not_returned_by_alloc:
[----:B------:R-:W-:Y:S05]  /*ab70*/  BPT.TRAP 0x1 ;  /* 0x000000040000795c */ /* 0x000fea0000300000 */
[----:B------:R-:W-:-:S04]  /*ab80*/  HFMA2 R3, -RZ, RZ, 0, 0 ;  /* 0x00000000ff037431 */ /* 0x000fc800000001ff */
[----:B------:R-:W-:Y:S05]  /*ab90*/  RET.REL.NODEC R2 `(_ZN7cutlass13device_kernelINS_4gemm6kernel13GemmUniversalIN4cute5tupleIJiiiiEEENS1_10collective13CollectiveMmaINS1_35MainloopSm100TmaUmmaWarpSpecializedILi20ELi2ELi4ENS5_IJNS4_1CILi1EEESB_SB_EEEEENS5_IJNSA_ILi64EEENSA_ILi256EEENSA_ILi32EEEEEENS_12float_e4m3_tENS5_IJlSB_lEEESI_SJ_NS4_8TiledMMAINS4_8MMA_AtomIJNS4_10MMA_TraitsINS4_19SM100_MMA_F8F6F4_SSEJSI_SI_fSE_SF_NS4_17integral_constantINS4_4UMMA5MajorELSQ_0EEESR_NSO_INSP_7ScaleInELSS_0EEEST_EEEEEENS4_6LayoutISC_NS5_IJNSA_ILi0EEESX_SX_EEEEENS5_IJNS4_10UnderscoreES10_S10_EEEEENS4_13SM90_TMA_LOADENS4_14ComposedLayoutINS4_7SwizzleILi1ELi4ELi3EEENS4_18smem_ptr_flag_bitsILi8EEENSW_INS5_IJNSA_ILi8EEESG_EEENS5_IJSG_SB_EEEEEEEvNS4_8identityES13_S1D_vS1E_EENS_8epilogue10collective18CollectiveEpilogueINS1G_23Sm100TmaWarpSpecializedILi4ELi2ELi32ELb0ELb0EEEJSH_NS5_IJNSW_ISE_SB_EES1L_EEESI_SJ_SI_SJ_NS1G_6fusion15FusionCallbacksIS1K_NS1N_17LinearCombinationISI_fSI_fLNS_15FloatRoundStyleE2EEESH_S1M_JEEENS4_5SM1004TMEM4LOAD26SM100_TMEM_LOAD_16dp32b32xES13_NS14_INS15_ILi2ELi4ELi3EEES18_NSW_INS5_IJS19_SE_EEENS5_IJSE_SB_EEEEEEENS4_39AutoVectorizingCopyWithAssumedAlignmentILi128EEENS4_14SM90_TMA_STOREES21_S23_S23_EEEvvEEEEvNT_6ParamsE) ;  /* 0xffffff5402187950 */ /* 0x000fea0003c3ffff */
        .weak           $__internal_1_$__cuda_sm10x_tcgen05_guardrail_trap_phase_invalid_during_alloc
        .type           $__internal_1_$__cuda_sm10x_tcgen05_guardrail_trap_phase_invalid_during_alloc,@function
        .size           $__internal_1_$__cuda_sm10x_tcgen05_guardrail_trap_phase_invalid_during_alloc,($__internal_2_$__cuda_sm10x_tcgen05_guardrail_trap_unallocated_columns_being_dealloced - $__internal_1_$__cuda_sm10x_tcgen05_guardrail_trap_phase_invalid_during_alloc)
$__internal_1_$__cuda_sm10x_tcgen05_guardrail_trap_phase_invalid_during_alloc:
[----:B------:R-:W-:Y:S05]  /*aba0*/  BPT.TRAP 0x1 ;  /* 0x000000040000795c */ /* 0x000fea0000300000 */
[----:B------:R-:W-:-:S04]  /*abb0*/  MOV R3, 0x0 ;  /* 0x0000000000037802 */ /* 0x000fc80000000f00 */
[----:B------:R-:W-:Y:S05]  /*abc0*/  RET.REL.NODEC R2 `(_ZN7cutlass13device_kernelINS_4gemm6kernel13GemmUniversalIN4cute5tupleIJiiiiEEENS1_10collective13CollectiveMmaINS1_35MainloopSm100TmaUmmaWarpSpecializedILi20ELi2ELi4ENS5_IJNS4_1CILi1EEESB_SB_EEEEENS5_IJNSA_ILi64EEENSA_ILi256EEENSA_ILi32EEEEEENS_12float_e4m3_tENS5_IJlSB_lEEESI_SJ_NS4_8TiledMMAINS4_8MMA_AtomIJNS4_10MMA_TraitsINS4_19SM100_MMA_F8F6F4_SSEJSI_SI_fSE_SF_NS4_17integral_constantINS4_4UMMA5MajorELSQ_0EEESR_NSO_INSP_7ScaleInELSS_0EEEST_EEEEEENS4_6LayoutISC_NS5_IJNSA_ILi0EEESX_SX_EEEEENS5_IJNS4_10UnderscoreES10_S10_EEEEENS4_13SM90_TMA_LOADENS4_14ComposedLayoutINS4_7SwizzleILi1ELi4ELi3EEENS4_18smem_ptr_flag_bitsILi8EEENSW_INS5_IJNSA_ILi8EEESG_EEENS5_IJSG_SB_EEEEEEEvNS4_8identityES13_S1D_vS1E_EENS_8epilogue10collective18CollectiveEpilogueINS1G_23Sm100TmaWarpSpecializedILi4ELi2ELi32ELb0ELb0EEEJSH_NS5_IJNSW_ISE_SB_EES1L_EEESI_SJ_SI_SJ_NS1G_6fusion15FusionCallbacksIS1K_NS1N_17LinearCombinationISI_fSI_fLNS_15FloatRoundStyleE2EEESH_S1M_JEEENS4_5SM1004TMEM4LOAD26SM100_TMEM_LOAD_16dp32b32xES13_NS14_INS15_ILi2ELi4ELi3EEES18_NSW_INS5_IJS19_SE_EEENS5_IJSE_SB_EEEEEEENS4_39AutoVectorizingCopyWithAssumedAlignmentILi128EEENS4_14SM90_TMA_STOREES21_S23_S23_EEEvvEEEEvNT_6ParamsE) ;  /* 0xffffff54020c7950 */ /* 0x000fea0003c3ffff */
        .weak           $__internal_2_$__cuda_sm10x_tcgen05_guardrail_trap_unallocated_columns_being_dealloced
        .type           $__internal_2_$__cuda_sm10x_tcgen05_guardrail_trap_unallocated_columns_being_dealloced,@function
        .size           $__internal_2_$__cuda_sm10x_tcgen05_guardrail_trap_unallocated_columns_being_dealloced,(.L_x_219 - $__internal_2_$__cuda_sm10x_tcgen05_guardrail_trap_unallocated_columns_being_dealloced)
$__internal_2_$__cuda_sm10x_tcgen05_guardrail_trap_unallocated_columns_being_dealloced:
[----:B------:R-:W-:Y:S05]  /*abd0*/  BPT.TRAP 0x1 ;  /* 0x000000040000795c */ /* 0x000fea0000300000 */
[----:B------:R-:W-:-:S04]  /*abe0*/  HFMA2 R3, -RZ, RZ, 0, 0 ;  /* 0x00000000ff037431 */ /* 0x000fc800000001ff */
[----:B------:R-:W-:Y:S05]  /*abf0*/  RET.REL.NODEC R2 `(_ZN7cutlass13device_kernelINS_4gemm6kernel13GemmUniversalIN4cute5tupleIJiiiiEEENS1_10collective13CollectiveMmaINS1_35MainloopSm100TmaUmmaWarpSpecializedILi20ELi2ELi4ENS5_IJNS4_1CILi1EEESB_SB_EEEEENS5_IJNSA_ILi64EEENSA_ILi256EEENSA_ILi32EEEEEENS_12float_e4m3_tENS5_IJlSB_lEEESI_SJ_NS4_8TiledMMAINS4_8MMA_AtomIJNS4_10MMA_TraitsINS4_19SM100_MMA_F8F6F4_SSEJSI_SI_fSE_SF_NS4_17integral_constantINS4_4UMMA5MajorELSQ_0EEESR_NSO_INSP_7ScaleInELSS_0EEEST_EEEEEENS4_6LayoutISC_NS5_IJNSA_ILi0EEESX_SX_EEEEENS5_IJNS4_10UnderscoreES10_S10_EEEEENS4_13SM90_TMA_LOADENS4_14ComposedLayoutINS4_7SwizzleILi1ELi4ELi3EEENS4_18smem_ptr_flag_bitsILi8EEENSW_INS5_IJNSA_ILi8EEESG_EEENS5_IJSG_SB_EEEEEEEvNS4_8identityES13_S1D_vS1E_EENS_8epilogue10collective18CollectiveEpilogueINS1G_23Sm100TmaWarpSpecializedILi4ELi2ELi32ELb0ELb0EEEJSH_NS5_IJNSW_ISE_SB_EES1L_EEESI_SJ_SI_SJ_NS1G_6fusion15FusionCallbacksIS1K_NS1N_17LinearCombinationISI_fSI_fLNS_15FloatRoundStyleE2EEESH_S1M_JEEENS4_5SM1004TMEM4LOAD26SM100_TMEM_LOAD_16dp32b32xES13_NS14_INS15_ILi2ELi4ELi3EEES18_NSW_INS5_IJS19_SE_EEENS5_IJSE_SB_EEEEEEENS4_39AutoVectorizingCopyWithAssumedAlignmentILi128EEENS4_14SM90_TMA_STOREES21_S23_S23_EEEvvEEEEvNT_6ParamsE) ;  /* 0xffffff5402007950 */ /* 0x000fea0003c3ffff */
.L_x_218:
[----:B------:R-:W-:-:S00]  /*ac00*/  BRA `(.L_x_218) ;  /* 0xfffffffc00fc7947 */ /* 0x000fc0000383ffff */
[----:B------:R-:W-:-:S00]  /*ac10*/  NOP ;  /* 0x0000000000007918 */ /* 0x000fc00000000000 */
        /* <DEDUP_REMOVED lines=14> */
.L_x_219:


//--------------------- .nv.global.init           --------------------------
	.section	.nv.global.init,"aw",@progbits
.nv.global.init:
	.type		$str$27,@object
	.size		$str$27,($str$28 - $str$27)
$str$27:
        /*0000*/ 	.byte	0x28, 0x61, 0x64, 0x64, 0x72, 0x65, 0x73, 0x73, 0x20, 0x26, 0x20, 0x6d, 0x61, 0x73, 0x6b, 0x29
        /*0010*/ 	.byte	0x20, 0x3d, 0x3d, 0x20, 0x30, 0x00
	.type		$str$28,@object
	.size		$str$28,($str$26 - $str$28)
$str$28:
        /*0016*/ 	.byte	0x2f, 0x74, 0x6d, 0x70, 0x2f, 0x63, 0x75, 0x74, 0x6c, 0x61, 0x73, 0x73, 0x5f, 0x73, 0x77, 0x65
        /*0026*/ 	.byte	0x65, 0x70, 0x5f, 0x73, 0x72, 0x63, 0x2f, 0x69, 0x6e, 0x63, 0x6c, 0x75, 0x64, 0x65, 0x2f, 0x63
        /*0036*/ 	.byte	0x75, 0x74, 0x65, 0x2f, 0x70, 0x6f, 0x69, 0x6e, 0x74, 0x65, 0x72, 0x5f, 0x66, 0x6c, 0x61, 0x67
        /*0046*/ 	.byte	0x67, 0x65, 0x64, 0x2e, 0x68, 0x70, 0x70, 0x00
	.type		$str$26,@object
	.size		$str$26,($str$25 - $str$26)
$str$26:
        /*004e*/ 	.byte	0x2f, 0x74, 0x6d, 0x70, 0x2f, 0x63, 0x75, 0x74, 0x6c, 0x61, 0x73, 0x73, 0x5f, 0x73, 0x77, 0x65
        /*005e*/ 	.byte	0x65, 0x70, 0x5f, 0x73, 0x72, 0x63, 0x2f, 0x69, 0x6e, 0x63, 0x6c, 0x75, 0x64, 0x65, 0x2f, 0x63
        /*006e*/ 	.byte	0x75, 0x74, 0x65, 0x2f, 0x61, 0x74, 0x6f, 0x6d, 0x2f, 0x63, 0x6f, 0x70, 0x79, 0x5f, 0x74, 0x72
        /*007e*/ 	.byte	0x61, 0x69, 0x74, 0x73, 0x5f, 0x73, 0x6d, 0x31, 0x30, 0x30, 0x2e, 0x68, 0x70, 0x70, 0x00
	.type		$str$25,@object
	.size		$str$25,(__unnamed_1 - $str$25)
$str$25:
        /*008d*/ 	.byte	0x28, 0x28, 0x75, 0x69, 0x6e, 0x74, 0x33, 0x32, 0x5f, 0x74, 0x28, 0x74, 0x68, 0x72, 0x65, 0x61
        /*009d*/ 	.byte	0x64, 0x49, 0x64, 0x78, 0x2e, 0x78, 0x29, 0x20, 0x2f, 0x20, 0x33, 0x32, 0x29, 0x20, 0x25, 0x20
        /*00ad*/ 	.byte	0x34, 0x29, 0x20, 0x3d, 0x3d, 0x20, 0x28, 0x28, 0x28, 0x74, 0x6d, 0x65, 0x6d, 0x5f, 0x61, 0x64
        /*00bd*/ 	.byte	0x64, 0x72, 0x20, 0x3e, 0x3e, 0x20, 0x31, 0x36, 0x29, 0x20, 0x2f, 0x20, 0x33, 0x32, 0x29, 0x20
        /*00cd*/ 	.byte	0x25, 0x20, 0x34, 0x29, 0x00
	.type		__unnamed_1,@object
	.size		__unnamed_1,(__unnamed_2 - __unnamed_1)
__unnamed_1:
        /*00d2*/ 	.byte	0x61, 0x75, 0x74, 0x6f, 0x20, 0x63, 0x75, 0x74, 0x65, 0x3a, 0x3a, 0x61, 0x73, 0x5f, 0x70, 0x6f
        /* <DEDUP_REMOVED lines=24> */
        /*0262*/ 	.byte	0x3c, 0x34, 0x30, 0x39, 0x36, 0x3e, 0x3e, 0x3e, 0x3e, 0x5d, 0x00
	.type		__unnamed_2,@object
	.size		__unnamed_2,(__unnamed_3 - __unnamed_2)
__unnamed_2:
        /* <DEDUP_REMOVED lines=26> */
	.type		__unnamed_3,@object
	.size		__unnamed_3,(.L_3 - __unnamed_3)
__unnamed_3:
        /* <DEDUP_REMOVED lines=40> */
        /*0688*/ 	.byte	0x74, 0x65, 0x3a, 0x3a, 0x43, 0x3c, 0x30, 0x3e, 0x3e, 0x3e, 0x3e, 0x5d, 0x00
.L_3:


//--------------------- .nv.shared._ZN7cutlass13device_kernelINS_4gemm6kernel13GemmUniversalIN4cute5tupleIJiiiiEEENS1_10collective13CollectiveMmaINS1_35MainloopSm100TmaUmmaWarpSpecializedILi20ELi2ELi4ENS5_IJNS4_1CILi1EEESB_SB_EEEEENS5_IJNSA_ILi64EEENSA_ILi256EEENSA_ILi32EEEEEENS_12float_e4m3_tENS5_IJlSB_lEEESI_SJ_NS4_8TiledMMAINS4_8MMA_AtomIJNS4_10MMA_TraitsINS4_19SM100_MMA_F8F6F4_SSEJSI_SI_fSE_SF_NS4_17integral_constantINS4_4UMMA5MajorELSQ_0EEESR_NSO_INSP_7ScaleInELSS_0EEEST_EEEEEENS4_6LayoutISC_NS5_IJNSA_ILi0EEESX_SX_EEEEENS5_IJNS4_10UnderscoreES10_S10_EEEEENS4_13SM90_TMA_LOADENS4_14ComposedLayoutINS4_7SwizzleILi1ELi4ELi3EEENS4_18smem_ptr_flag_bitsILi8EEENSW_INS5_IJNSA_ILi8EEESG_EEENS5_IJSG_SB_EEEEEEEvNS4_8identityES13_S1D_vS1E_EENS_8epilogue10collective18CollectiveEpilogueINS1G_23Sm100TmaWarpSpecializedILi4ELi2ELi32ELb0ELb0EEEJSH_NS5_IJNSW_ISE_SB_EES1L_EEESI_SJ_SI_SJ_NS1G_6fusion15FusionCallbacksIS1K_NS1N_17LinearCombinationISI_fSI_fLNS_15FloatRoundStyleE2EEESH_S1M_JEEENS4_5SM1004TMEM4LOAD26SM100_TMEM_LOAD_16dp32b32xES13_NS14_INS15_ILi2ELi4ELi3EEES18_NSW_INS5_IJS19_SE_EEENS5_IJSE_SB_EEEEEEENS4_39AutoVectorizingCopyWithAssumedAlignmentILi128EEENS4_14SM90_TMA_STOREES21_S23_S23_EEEvvEEEEvNT_6ParamsE --------------------------
	.section	.nv.shared._ZN7cutlass13device_kernelINS_4gemm6kernel13GemmUniversalIN4cute5tupleIJiiiiEEENS1_10collective13CollectiveMmaINS1_35MainloopSm100TmaUmmaWarpSpecializedILi20ELi2ELi4ENS5_IJNS4_1CILi1EEESB_SB_EEEEENS5_IJNSA_ILi64EEENSA_ILi256EEENSA_ILi32EEEEEENS_12float_e4m3_tENS5_IJlSB_lEEESI_SJ_NS4_8TiledMMAINS4_8MMA_AtomIJNS4_10MMA_TraitsINS4_19SM100_MMA_F8F6F4_SSEJSI_SI_fSE_SF_NS4_17integral_constantINS4_4UMMA5MajorELSQ_0EEESR_NSO_INSP_7ScaleInELSS_0EEEST_EEEEEENS4_6LayoutISC_NS5_IJNSA_ILi0EEESX_SX_EEEEENS5_IJNS4_10UnderscoreES10_S10_EEEEENS4_13SM90_TMA_LOADENS4_14ComposedLayoutINS4_7SwizzleILi1ELi4ELi3EEENS4_18smem_ptr_flag_bitsILi8EEENSW_INS5_IJNSA_ILi8EEESG_EEENS5_IJSG_SB_EEEEEEEvNS4_8identityES13_S1D_vS1E_EENS_8epilogue10collective18CollectiveEpilogueINS1G_23Sm100TmaWarpSpecializedILi4ELi2ELi32ELb0ELb0EEEJSH_NS5_IJNSW_ISE_SB_EES1L_EEESI_SJ_SI_SJ_NS1G_6fusion15FusionCallbacksIS1K_NS1N_17LinearCombinationISI_fSI_fLNS_15FloatRoundStyleE2EEESH_S1M_JEEENS4_5SM1004TMEM4LOAD26SM100_TMEM_LOAD_16dp32b32xES13_NS14_INS15_ILi2ELi4ELi3EEES18_NSW_INS5_IJS19_SE_EEENS5_IJSE_SB_EEEEEEENS4_39AutoVectorizingCopyWithAssumedAlignmentILi128EEENS4_14SM90_TMA_STOREES21_S23_S23_EEEvvEEEEvNT_6ParamsE,"aw",@nobits
	.sectionflags	@""
	.align	16
	.zero		1024


//--------------------- .nv.shared.reserved.0     --------------------------
	.section	.nv.shared.reserved.0,"aw",@nobits
	.weak		__nv_reservedSMEM_offset_0_alias
	.size		__nv_reservedSMEM_offset_0_alias, 0, 64
	.other		__nv_reservedSMEM_offset_0_alias,@"STO_CUDA_RESERVED_SHARED STV_DEFAULT"
__nv_reservedSMEM_offset_0_alias:
	.zero		0
.nv.shared.reserved.0:
	.zero		64
	.weak		__nv_reservedSMEM_tcgen05_partition
	.type		__nv_reservedSMEM_tcgen05_partition,@object
	.size		__nv_reservedSMEM_tcgen05_partition,(.L_0 - __nv_reservedSMEM_tcgen05_partition)
__nv_reservedSMEM_tcgen05_partition:
	.zero		32
.L_0:


//--------------------- .nv.global                --------------------------
	.section	.nv.global,"aw",@nobits
.nv.global:
	.type		_ZN40_INTERNAL_94538fa3_4_k_cu_41667f7a_312074cute1_E,@object
	.size		_ZN40_INTERNAL_94538fa3_4_k_cu_41667f7a_312074cute1_E,(_ZN40_INTERNAL_94538fa3_4_k_cu_41667f7a_312074cuda3std3__45__cpo6cbeginE - _ZN40_INTERNAL_94538fa3_4_k_cu_41667f7a_312074cute1_E)
_ZN40_INTERNAL_94538fa3_4_k_cu_41667f7a_312074cute1_E:
	.zero		1
	.type		_ZN40_INTERNAL_94538fa3_4_k_cu_41667f7a_312074cuda3std3__45__cpo6cbeginE,@object
	.size		_ZN40_INTERNAL_94538fa3_4_k_cu_41667f7a_312074cuda3std3__45__cpo6cbeginE,(_ZN40_INTERNAL_94538fa3_4_k_cu_41667f7a_312074cuda3std3__48in_placeE - _ZN40_INTERNAL_94538fa3_4_k_cu_41667f7a_312074cuda3std3__45__cpo6cbeginE)
_ZN40_INTERNAL_94538fa3_4_k_cu_41667f7a_312074cuda3std3__45__cpo6cbeginE:
	.zero		1
	.type		_ZN40_INTERNAL_94538fa3_4_k_cu_41667f7a_312074cuda3std3__48in_placeE,@object
	.size		_ZN40_INTERNAL_94538fa3_4_k_cu_41667f7a_312074cuda3std3__48in_placeE,(_ZN40_INTERNAL_94538fa3_4_k_cu_41667f7a_312074cuda3std6ranges3__45__cpo9iter_moveE - _ZN40_INTERNAL_94538fa3_4_k_cu_41667f7a_312074cuda3std3__48in_placeE)
_ZN40_INTERNAL_94538fa3_4_k_cu_41667f7a_312074cuda3std3__48in_placeE:
	.zero		1
	.type		_ZN40_INTERNAL_94538fa3_4_k_cu_41667f7a_312074cuda3std6ranges3__45__cpo9iter_moveE,@object
	.size		_ZN40_INTERNAL_94538fa3_4_k_cu_41667f7a_312074cuda3std6ranges3__45__cpo9iter_moveE,(_ZN40_INTERNAL_94538fa3_4_k_cu_41667f7a_312074cuda3std3__45__cpo5beginE - _ZN40_INTERNAL_94538fa3_4_k_cu_41667f7a_312074cuda3std6ranges3__45__cpo9iter_moveE)
_ZN40_INTERNAL_94538fa3_4_k_cu_41667f7a_312074cuda3std6ranges3__45__cpo9iter_moveE:
	.zero		1
	.type		_ZN40_INTERNAL_94538fa3_4_k_cu_41667f7a_312074cuda3std3__45__cpo5beginE,@object
	.size		_ZN40_INTERNAL_94538fa3_4_k_cu_41667f7a_312074cuda3std3__45__cpo5beginE,(_ZN40_INTERNAL_94538fa3_4_k_cu_41667f7a_312074cuda3std3__442_GLOBAL__N__94538fa3_4_k_cu_41667f7a_312076ignoreE - _ZN40_INTERNAL_94538fa3_4_k_cu_41667f7a_312074cuda3std3__45__cpo5beginE)
_ZN40_INTERNAL_94538fa3_4_k_cu_41667f7a_312074cuda3std3__45__cpo5beginE:
	.zero		1
	.type		_ZN40_INTERNAL_94538fa3_4_k_cu_41667f7a_312074cuda3std3__442_GLOBAL__N__94538fa3_4_k_cu_41667f7a_312076ignoreE,@object
	.size		_ZN40_INTERNAL_94538fa3_4_k_cu_41667f7a_312074cuda3std3__442_GLOBAL__N__94538fa3_4_k_cu_41667f7a_312076ignoreE,(_ZN40_INTERNAL_94538fa3_4_k_cu_41667f7a_312074cute7productE - _ZN40_INTERNAL_94538fa3_4_k_cu_41667f7a_312074cuda3std3__442_GLOBAL__N__94538fa3_4_k_cu_41667f7a_312076ignoreE)
_ZN40_INTERNAL_94538fa3_4_k_cu_41667f7a_312074cuda3std3__442_GLOBAL__N__94538fa3_4_k_cu_41667f7a_312076ignoreE:
	.zero		1
	.type		_ZN40_INTERNAL_94538fa3_4_k_cu_41667f7a_312074cute7productE,@object
	.size		_ZN40_INTERNAL_94538fa3_4_k_cu_41667f7a_312074cute7productE,(_ZN40_INTERNAL_94538fa3_4_k_cu_41667f7a_312074cuda3std3__45__cpo3endE - _ZN40_INTERNAL_94538fa3_4_k_cu_41667f7a_312074cute7productE)
_ZN40_INTERNAL_94538fa3_4_k_cu_41667f7a_312074cute7productE:
	.zero		1
	.type		_ZN40_INTERNAL_94538fa3_4_k_cu_41667f7a_312074cuda3std3__45__cpo3endE,@object
	.size		_ZN40_INTERNAL_94538fa3_4_k_cu_41667f7a_312074cuda3std3__45__cpo3endE,(_ZN40_INTERNAL_94538fa3_4_k_cu_41667f7a_312074cuda3std3__419piecewise_constructE - _ZN40_INTERNAL_94538fa3_4_k_cu_41667f7a_312074cuda3std3__45__cpo3endE)
_ZN40_INTERNAL_94538fa3_4_k_cu_41667f7a_312074cuda3std3__45__cpo3endE:
	.zero		1
	.type		_ZN40_INTERNAL_94538fa3_4_k_cu_41667f7a_312074cuda3std3__419piecewise_constructE,@object
	.size		_ZN40_INTERNAL_94538fa3_4_k_cu_41667f7a_312074cuda3std3__419piecewise_constructE,(_ZN40_INTERNAL_94538fa3_4_k_cu_41667f7a_312074cuda3std3__45__cpo4cendE - _ZN40_INTERNAL_94538fa3_4_k_cu_41667f7a_312074cuda3std3__419piecewise_constructE)
_ZN40_INTERNAL_94538fa3_4_k_cu_41667f7a_312074cuda3std3__419piecewise_constructE:
	.zero		1
	.type		_ZN40_INTERNAL_94538fa3_4_k_cu_41667f7a_312074cuda3std3__45__cpo4cendE,@object
	.size		_ZN40_INTERNAL_94538fa3_4_k_cu_41667f7a_312074cuda3std3__45__cpo4cendE,(_ZN40_INTERNAL_94538fa3_4_k_cu_41667f7a_312074cuda3std6ranges3__45__cpo4swapE - _ZN40_INTERNAL_94538fa3_4_k_cu_41667f7a_312074cuda3std3__45__cpo4cendE)
_ZN40_INTERNAL_94538fa3_4_k_cu_41667f7a_312074cuda3std3__45__cpo4cendE:
	.zero		1
	.type		_ZN40_INTERNAL_94538fa3_4_k_cu_41667f7a_312074cuda3std6ranges3__45__cpo4swapE,@object
	.size		_ZN40_INTERNAL_94538fa3_4_k_cu_41667f7a_312074cuda3std6ranges3__45__cpo4swapE,(.L_11 - _ZN40_INTERNAL_94538fa3_4_k_cu_41667f7a_312074cuda3std6ranges3__45__cpo4swapE)
_ZN40_INTERNAL_94538fa3_4_k_cu_41667f7a_312074cuda3std6ranges3__45__cpo4swapE:
	.zero		1
.L_11:


//--------------------- .nv.constant0._ZN7cutlass13device_kernelINS_4gemm6kernel13GemmUniversalIN4cute5tupleIJiiiiEEENS1_10collective13CollectiveMmaINS1_35MainloopSm100TmaUmmaWarpSpecializedILi20ELi2ELi4ENS5_IJNS4_1CILi1EEESB_SB_EEEEENS5_IJNSA_ILi64EEENSA_ILi256EEENSA_ILi32EEEEEENS_12float_e4m3_tENS5_IJlSB_lEEESI_SJ_NS4_8TiledMMAINS4_8MMA_AtomIJNS4_10MMA_TraitsINS4_19SM100_MMA_F8F6F4_SSEJSI_SI_fSE_SF_NS4_17integral_constantINS4_4UMMA5MajorELSQ_0EEESR_NSO_INSP_7ScaleInELSS_0EEEST_EEEEEENS4_6LayoutISC_NS5_IJNSA_ILi0EEESX_SX_EEEEENS5_IJNS4_10UnderscoreES10_S10_EEEEENS4_13SM90_TMA_LOADENS4_14ComposedLayoutINS4_7SwizzleILi1ELi4ELi3EEENS4_18smem_ptr_flag_bitsILi8EEENSW_INS5_IJNSA_ILi8EEESG_EEENS5_IJSG_SB_EEEEEEEvNS4_8identityES13_S1D_vS1E_EENS_8epilogue10collective18CollectiveEpilogueINS1G_23Sm100TmaWarpSpecializedILi4ELi2ELi32ELb0ELb0EEEJSH_NS5_IJNSW_ISE_SB_EES1L_EEESI_SJ_SI_SJ_NS1G_6fusion15FusionCallbacksIS1K_NS1N_17LinearCombinationISI_fSI_fLNS_15FloatRoundStyleE2EEESH_S1M_JEEENS4_5SM1004TMEM4LOAD26SM100_TMEM_LOAD_16dp32b32xES13_NS14_INS15_ILi2ELi4ELi3EEES18_NSW_INS5_IJS19_SE_EEENS5_IJSE_SB_EEEEEEENS4_39AutoVectorizingCopyWithAssumedAlignmentILi128EEENS4_14SM90_TMA_STOREES21_S23_S23_EEEvvEEEEvNT_6ParamsE --------------------------
	.section	.nv.constant0._ZN7cutlass13device_kernelINS_4gemm6kernel13GemmUniversalIN4cute5tupleIJiiiiEEENS1_10collective13CollectiveMmaINS1_35MainloopSm100TmaUmmaWarpSpecializedILi20ELi2ELi4ENS5_IJNS4_1CILi1EEESB_SB_EEEEENS5_IJNSA_ILi64EEENSA_ILi256EEENSA_ILi32EEEEEENS_12float_e4m3_tENS5_IJlSB_lEEESI_SJ_NS4_8TiledMMAINS4_8MMA_AtomIJNS4_10MMA_TraitsINS4_19SM100_MMA_F8F6F4_SSEJSI_SI_fSE_SF_NS4_17integral_constantINS4_4UMMA5MajorELSQ_0EEESR_NSO_INSP_7ScaleInELSS_0EEEST_EEEEEENS4_6LayoutISC_NS5_IJNSA_ILi0EEESX_SX_EEEEENS5_IJNS4_10UnderscoreES10_S10_EEEEENS4_13SM90_TMA_LOADENS4_14ComposedLayoutINS4_7SwizzleILi1ELi4ELi3EEENS4_18smem_ptr_flag_bitsILi8EEENSW_INS5_IJNSA_ILi8EEESG_EEENS5_IJSG_SB_EEEEEEEvNS4_8identityES13_S1D_vS1E_EENS_8epilogue10collective18CollectiveEpilogueINS1G_23Sm100TmaWarpSpecializedILi4ELi2ELi32ELb0ELb0EEEJSH_NS5_IJNSW_ISE_SB_EES1L_EEESI_SJ_SI_SJ_NS1G_6fusion15FusionCallbacksIS1K_NS1N_17LinearCombinationISI_fSI_fLNS_15FloatRoundStyleE2EEESH_S1M_JEEENS4_5SM1004TMEM4LOAD26SM100_TMEM_LOAD_16dp32b32xES13_NS14_INS15_ILi2ELi4ELi3EEES18_NSW_INS5_IJS19_SE_EEENS5_IJSE_SB_EEEEEEENS4_39AutoVectorizingCopyWithAssumedAlignmentILi128EEENS4_14SM90_TMA_STOREES21_S23_S23_EEEvvEEEEvNT_6ParamsE,"a",@progbits
	.sectionflags	@""
	.align	4
.nv.constant0._ZN7cutlass13device_kernelINS_4gemm6kernel13GemmUniversalIN4cute5tupleIJiiiiEEENS1_10collective13CollectiveMmaINS1_35MainloopSm100TmaUmmaWarpSpecializedILi20ELi2ELi4ENS5_IJNS4_1CILi1EEESB_SB_EEEEENS5_IJNSA_ILi64EEENSA_ILi256EEENSA_ILi32EEEEEENS_12float_e4m3_tENS5_IJlSB_lEEESI_SJ_NS4_8TiledMMAINS4_8MMA_AtomIJNS4_10MMA_TraitsINS4_19SM100_MMA_F8F6F4_SSEJSI_SI_fSE_SF_NS4_17integral_constantINS4_4UMMA5MajorELSQ_0EEESR_NSO_INSP_7ScaleInELSS_0EEEST_EEEEEENS4_6LayoutISC_NS5_IJNSA_ILi0EEESX_SX_EEEEENS5_IJNS4_10UnderscoreES10_S10_EEEEENS4_13SM90_TMA_LOADENS4_14ComposedLayoutINS4_7SwizzleILi1ELi4ELi3EEENS4_18smem_ptr_flag_bitsILi8EEENSW_INS5_IJNSA_ILi8EEESG_EEENS5_IJSG_SB_EEEEEEEvNS4_8identityES13_S1D_vS1E_EENS_8epilogue10collective18CollectiveEpilogueINS1G_23Sm100TmaWarpSpecializedILi4ELi2ELi32ELb0ELb0EEEJSH_NS5_IJNSW_ISE_SB_EES1L_EEESI_SJ_SI_SJ_NS1G_6fusion15FusionCallbacksIS1K_NS1N_17LinearCombinationISI_fSI_fLNS_15FloatRoundStyleE2EEESH_S1M_JEEENS4_5SM1004TMEM4LOAD26SM100_TMEM_LOAD_16dp32b32xES13_NS14_INS15_ILi2ELi4ELi3EEES18_NSW_INS5_IJS19_SE_EEENS5_IJSE_SB_EEEEEEENS4_39AutoVectorizingCopyWithAssumedAlignmentILi128EEENS4_14SM90_TMA_STOREES21_S23_S23_EEEvvEEEEvNT_6ParamsE:
	.zero		2944


//--------------------- SYMBOLS --------------------------

	.type		.nv.reservedSmem.offset0,@object
	.size		.nv.reservedSmem.offset0,0x4
	.type		.nv.reservedSmem.cap,@object
	.size		.nv.reservedSmem.cap,0x4
	.type		__assertfail,@function
